//
// Generated by NVIDIA NVVM Compiler
//
// Compiler Build ID: CL-36424714
// Cuda compilation tools, release 13.0, V13.0.88
// Based on NVVM 20.0.0
//

.version 9.0
.target sm_100
.address_size 64

	// .globl	_Z13compressedRowPiS_S_S_S_i

.visible .entry _Z13compressedRowPiS_S_S_S_i(
	.param .u64 .ptr .align 1 _Z13compressedRowPiS_S_S_S_i_param_0,
	.param .u64 .ptr .align 1 _Z13compressedRowPiS_S_S_S_i_param_1,
	.param .u64 .ptr .align 1 _Z13compressedRowPiS_S_S_S_i_param_2,
	.param .u64 .ptr .align 1 _Z13compressedRowPiS_S_S_S_i_param_3,
	.param .u64 .ptr .align 1 _Z13compressedRowPiS_S_S_S_i_param_4,
	.param .u32 _Z13compressedRowPiS_S_S_S_i_param_5
)
{
	.reg .pred 	%p<25>;
	.reg .b32 	%r<98>;
	.reg .b64 	%rd<90>;

	ld.param.u64 	%rd10, [_Z13compressedRowPiS_S_S_S_i_param_0];
	ld.param.u64 	%rd11, [_Z13compressedRowPiS_S_S_S_i_param_1];
	ld.param.u64 	%rd12, [_Z13compressedRowPiS_S_S_S_i_param_2];
	ld.param.u64 	%rd13, [_Z13compressedRowPiS_S_S_S_i_param_3];
	ld.param.u64 	%rd14, [_Z13compressedRowPiS_S_S_S_i_param_4];
	ld.param.u32 	%r60, [_Z13compressedRowPiS_S_S_S_i_param_5];
	cvta.to.global.u64 	%rd1, %rd14;
	cvta.to.global.u64 	%rd2, %rd13;
	cvta.to.global.u64 	%rd3, %rd12;
	cvta.to.global.u64 	%rd4, %rd10;
	cvta.to.global.u64 	%rd5, %rd11;
	mov.u32 	%r1, %ctaid.x;
	mul.lo.s32 	%r61, %r60, %r1;
	cvt.u64.u32 	%rd6, %r61;
	setp.lt.s32 	%p1, %r60, 1;
	@%p1 bra 	$L__BB0_41;
	mul.wide.u32 	%rd15, %r1, 4;
	add.s64 	%rd16, %rd5, %rd15;
	ld.global.u32 	%r78, [%rd16];
	and.b32  	%r3, %r60, 7;
	setp.lt.u32 	%p2, %r60, 8;
	mov.b32 	%r92, 0;
	@%p2 bra 	$L__BB0_20;
	and.b32  	%r92, %r60, 2147483640;
	mov.b32 	%r76, 0;
$L__BB0_3:
	.pragma "nounroll";
	cvt.u64.u32 	%rd17, %r76;
	add.s64 	%rd18, %rd17, %rd6;
	shl.b64 	%rd19, %rd18, 2;
	add.s64 	%rd7, %rd4, %rd19;
	ld.global.u32 	%r7, [%rd7];
	setp.eq.s32 	%p3, %r7, 0;
	@%p3 bra 	$L__BB0_5;
	mul.wide.s32 	%rd20, %r78, 4;
	add.s64 	%rd21, %rd3, %rd20;
	st.global.u32 	[%rd21], %r7;
	add.s64 	%rd22, %rd2, %rd20;
	st.global.u32 	[%rd22], %r76;
	add.s64 	%rd23, %rd1, %rd20;
	st.global.u32 	[%rd23], %r1;
	add.s32 	%r78, %r78, 1;
$L__BB0_5:
	ld.global.u32 	%r10, [%rd7+4];
	setp.eq.s32 	%p4, %r10, 0;
	@%p4 bra 	$L__BB0_7;
	add.s32 	%r64, %r76, 1;
	mul.wide.s32 	%rd24, %r78, 4;
	add.s64 	%rd25, %rd3, %rd24;
	st.global.u32 	[%rd25], %r10;
	add.s64 	%rd26, %rd2, %rd24;
	st.global.u32 	[%rd26], %r64;
	add.s64 	%rd27, %rd1, %rd24;
	st.global.u32 	[%rd27], %r1;
	add.s32 	%r78, %r78, 1;
$L__BB0_7:
	ld.global.u32 	%r13, [%rd7+8];
	setp.eq.s32 	%p5, %r13, 0;
	@%p5 bra 	$L__BB0_9;
	add.s32 	%r65, %r76, 2;
	mul.wide.s32 	%rd28, %r78, 4;
	add.s64 	%rd29, %rd3, %rd28;
	st.global.u32 	[%rd29], %r13;
	add.s64 	%rd30, %rd2, %rd28;
	st.global.u32 	[%rd30], %r65;
	add.s64 	%rd31, %rd1, %rd28;
	st.global.u32 	[%rd31], %r1;
	add.s32 	%r78, %r78, 1;
$L__BB0_9:
	ld.global.u32 	%r16, [%rd7+12];
	setp.eq.s32 	%p6, %r16, 0;
	@%p6 bra 	$L__BB0_11;
	add.s32 	%r66, %r76, 3;
	mul.wide.s32 	%rd32, %r78, 4;
	add.s64 	%rd33, %rd3, %rd32;
	st.global.u32 	[%rd33], %r16;
	add.s64 	%rd34, %rd2, %rd32;
	st.global.u32 	[%rd34], %r66;
	add.s64 	%rd35, %rd1, %rd32;
	st.global.u32 	[%rd35], %r1;
	add.s32 	%r78, %r78, 1;
$L__BB0_11:
	ld.global.u32 	%r19, [%rd7+16];
	setp.eq.s32 	%p7, %r19, 0;
	@%p7 bra 	$L__BB0_13;
	add.s32 	%r67, %r76, 4;
	mul.wide.s32 	%rd36, %r78, 4;
	add.s64 	%rd37, %rd3, %rd36;
	st.global.u32 	[%rd37], %r19;
	add.s64 	%rd38, %rd2, %rd36;
	st.global.u32 	[%rd38], %r67;
	add.s64 	%rd39, %rd1, %rd36;
	st.global.u32 	[%rd39], %r1;
	add.s32 	%r78, %r78, 1;
$L__BB0_13:
	ld.global.u32 	%r22, [%rd7+20];
	setp.eq.s32 	%p8, %r22, 0;
	@%p8 bra 	$L__BB0_15;
	add.s32 	%r68, %r76, 5;
	mul.wide.s32 	%rd40, %r78, 4;
	add.s64 	%rd41, %rd3, %rd40;
	st.global.u32 	[%rd41], %r22;
	add.s64 	%rd42, %rd2, %rd40;
	st.global.u32 	[%rd42], %r68;
	add.s64 	%rd43, %rd1, %rd40;
	st.global.u32 	[%rd43], %r1;
	add.s32 	%r78, %r78, 1;
$L__BB0_15:
	ld.global.u32 	%r25, [%rd7+24];
	setp.eq.s32 	%p9, %r25, 0;
	@%p9 bra 	$L__BB0_17;
	add.s32 	%r69, %r76, 6;
	mul.wide.s32 	%rd44, %r78, 4;
	add.s64 	%rd45, %rd3, %rd44;
	st.global.u32 	[%rd45], %r25;
	add.s64 	%rd46, %rd2, %rd44;
	st.global.u32 	[%rd46], %r69;
	add.s64 	%rd47, %rd1, %rd44;
	st.global.u32 	[%rd47], %r1;
	add.s32 	%r78, %r78, 1;
$L__BB0_17:
	ld.global.u32 	%r28, [%rd7+28];
	setp.eq.s32 	%p10, %r28, 0;
	@%p10 bra 	$L__BB0_19;
	add.s32 	%r70, %r76, 7;
	mul.wide.s32 	%rd48, %r78, 4;
	add.s64 	%rd49, %rd3, %rd48;
	st.global.u32 	[%rd49], %r28;
	add.s64 	%rd50, %rd2, %rd48;
	st.global.u32 	[%rd50], %r70;
	add.s64 	%rd51, %rd1, %rd48;
	st.global.u32 	[%rd51], %r1;
	add.s32 	%r78, %r78, 1;
$L__BB0_19:
	add.s32 	%r76, %r76, 8;
	setp.ne.s32 	%p11, %r76, %r92;
	@%p11 bra 	$L__BB0_3;
$L__BB0_20:
	setp.eq.s32 	%p12, %r3, 0;
	@%p12 bra 	$L__BB0_41;
	and.b32  	%r34, %r60, 3;
	setp.lt.u32 	%p13, %r3, 4;
	@%p13 bra 	$L__BB0_31;
	cvt.u64.u32 	%rd52, %r92;
	add.s64 	%rd53, %rd52, %rd6;
	shl.b64 	%rd54, %rd53, 2;
	add.s64 	%rd8, %rd4, %rd54;
	ld.global.u32 	%r35, [%rd8];
	setp.eq.s32 	%p14, %r35, 0;
	@%p14 bra 	$L__BB0_24;
	mul.wide.s32 	%rd55, %r78, 4;
	add.s64 	%rd56, %rd3, %rd55;
	st.global.u32 	[%rd56], %r35;
	add.s64 	%rd57, %rd2, %rd55;
	st.global.u32 	[%rd57], %r92;
	add.s64 	%rd58, %rd1, %rd55;
	st.global.u32 	[%rd58], %r1;
	add.s32 	%r78, %r78, 1;
$L__BB0_24:
	ld.global.u32 	%r38, [%rd8+4];
	setp.eq.s32 	%p15, %r38, 0;
	@%p15 bra 	$L__BB0_26;
	add.s32 	%r71, %r92, 1;
	mul.wide.s32 	%rd59, %r78, 4;
	add.s64 	%rd60, %rd3, %rd59;
	st.global.u32 	[%rd60], %r38;
	add.s64 	%rd61, %rd2, %rd59;
	st.global.u32 	[%rd61], %r71;
	add.s64 	%rd62, %rd1, %rd59;
	st.global.u32 	[%rd62], %r1;
	add.s32 	%r78, %r78, 1;
$L__BB0_26:
	ld.global.u32 	%r41, [%rd8+8];
	setp.eq.s32 	%p16, %r41, 0;
	@%p16 bra 	$L__BB0_28;
	add.s32 	%r72, %r92, 2;
	mul.wide.s32 	%rd63, %r78, 4;
	add.s64 	%rd64, %rd3, %rd63;
	st.global.u32 	[%rd64], %r41;
	add.s64 	%rd65, %rd2, %rd63;
	st.global.u32 	[%rd65], %r72;
	add.s64 	%rd66, %rd1, %rd63;
	st.global.u32 	[%rd66], %r1;
	add.s32 	%r78, %r78, 1;
$L__BB0_28:
	ld.global.u32 	%r44, [%rd8+12];
	setp.eq.s32 	%p17, %r44, 0;
	@%p17 bra 	$L__BB0_30;
	add.s32 	%r73, %r92, 3;
	mul.wide.s32 	%rd67, %r78, 4;
	add.s64 	%rd68, %rd3, %rd67;
	st.global.u32 	[%rd68], %r44;
	add.s64 	%rd69, %rd2, %rd67;
	st.global.u32 	[%rd69], %r73;
	add.s64 	%rd70, %rd1, %rd67;
	st.global.u32 	[%rd70], %r1;
	add.s32 	%r78, %r78, 1;
$L__BB0_30:
	add.s32 	%r92, %r92, 4;
$L__BB0_31:
	setp.eq.s32 	%p18, %r34, 0;
	@%p18 bra 	$L__BB0_41;
	setp.eq.s32 	%p19, %r34, 1;
	@%p19 bra 	$L__BB0_38;
	cvt.u64.u32 	%rd71, %r92;
	add.s64 	%rd72, %rd71, %rd6;
	shl.b64 	%rd73, %rd72, 2;
	add.s64 	%rd9, %rd4, %rd73;
	ld.global.u32 	%r50, [%rd9];
	setp.eq.s32 	%p20, %r50, 0;
	@%p20 bra 	$L__BB0_35;
	mul.wide.s32 	%rd74, %r78, 4;
	add.s64 	%rd75, %rd3, %rd74;
	st.global.u32 	[%rd75], %r50;
	add.s64 	%rd76, %rd2, %rd74;
	st.global.u32 	[%rd76], %r92;
	add.s64 	%rd77, %rd1, %rd74;
	st.global.u32 	[%rd77], %r1;
	add.s32 	%r78, %r78, 1;
$L__BB0_35:
	ld.global.u32 	%r53, [%rd9+4];
	setp.eq.s32 	%p21, %r53, 0;
	@%p21 bra 	$L__BB0_37;
	add.s32 	%r74, %r92, 1;
	mul.wide.s32 	%rd78, %r78, 4;
	add.s64 	%rd79, %rd3, %rd78;
	st.global.u32 	[%rd79], %r53;
	add.s64 	%rd80, %rd2, %rd78;
	st.global.u32 	[%rd80], %r74;
	add.s64 	%rd81, %rd1, %rd78;
	st.global.u32 	[%rd81], %r1;
	add.s32 	%r78, %r78, 1;
$L__BB0_37:
	add.s32 	%r92, %r92, 2;
$L__BB0_38:
	and.b32  	%r75, %r60, 1;
	setp.eq.b32 	%p22, %r75, 1;
	not.pred 	%p23, %p22;
	@%p23 bra 	$L__BB0_41;
	cvt.u64.u32 	%rd82, %r92;
	add.s64 	%rd83, %rd82, %rd6;
	shl.b64 	%rd84, %rd83, 2;
	add.s64 	%rd85, %rd4, %rd84;
	ld.global.u32 	%r59, [%rd85];
	setp.eq.s32 	%p24, %r59, 0;
	@%p24 bra 	$L__BB0_41;
	mul.wide.s32 	%rd86, %r78, 4;
	add.s64 	%rd87, %rd3, %rd86;
	st.global.u32 	[%rd87], %r59;
	add.s64 	%rd88, %rd2, %rd86;
	st.global.u32 	[%rd88], %r92;
	add.s64 	%rd89, %rd1, %rd86;
	st.global.u32 	[%rd89], %r1;
$L__BB0_41:
	ret;

}
	// .globl	_Z13decompressRowPiS_S_S_ii
.visible .entry _Z13decompressRowPiS_S_S_ii(
	.param .u64 .ptr .align 1 _Z13decompressRowPiS_S_S_ii_param_0,
	.param .u64 .ptr .align 1 _Z13decompressRowPiS_S_S_ii_param_1,
	.param .u64 .ptr .align 1 _Z13decompressRowPiS_S_S_ii_param_2,
	.param .u64 .ptr .align 1 _Z13decompressRowPiS_S_S_ii_param_3,
	.param .u32 _Z13decompressRowPiS_S_S_ii_param_4,
	.param .u32 _Z13decompressRowPiS_S_S_ii_param_5
)
{
	.reg .pred 	%p<16>;
	.reg .b32 	%r<35>;
	.reg .b64 	%rd<39>;

	ld.param.u64 	%rd23, [_Z13decompressRowPiS_S_S_ii_param_0];
	ld.param.u64 	%rd24, [_Z13decompressRowPiS_S_S_ii_param_1];
	ld.param.u64 	%rd25, [_Z13decompressRowPiS_S_S_ii_param_2];
	ld.param.u64 	%rd26, [_Z13decompressRowPiS_S_S_ii_param_3];
	ld.param.u32 	%r12, [_Z13decompressRowPiS_S_S_ii_param_4];
	ld.param.u32 	%r13, [_Z13decompressRowPiS_S_S_ii_param_5];
	cvta.to.global.u64 	%rd1, %rd24;
	cvta.to.global.u64 	%rd2, %rd25;
	cvta.to.global.u64 	%rd3, %rd26;
	cvta.to.global.u64 	%rd27, %rd23;
	mov.u32 	%r1, %ctaid.x;
	mul.lo.s32 	%r14, %r13, %r1;
	cvt.u64.u32 	%rd28, %r14;
	mov.u32 	%r2, %tid.x;
	cvt.u64.u32 	%rd29, %r2;
	add.s64 	%rd30, %rd28, %rd29;
	shl.b64 	%rd31, %rd30, 2;
	add.s64 	%rd4, %rd27, %rd31;
	mov.b32 	%r15, 0;
	st.global.u32 	[%rd4], %r15;
	setp.lt.s32 	%p1, %r12, 1;
	@%p1 bra 	$L__BB1_22;
	and.b32  	%r3, %r12, 3;
	setp.lt.u32 	%p2, %r12, 4;
	mov.b32 	%r33, 0;
	@%p2 bra 	$L__BB1_16;
	and.b32  	%r33, %r12, 2147483644;
	neg.s32 	%r32, %r33;
	add.s64 	%rd35, %rd3, 8;
	add.s64 	%rd34, %rd2, 8;
	add.s64 	%rd33, %rd1, 8;
$L__BB1_3:
	ld.global.u32 	%r17, [%rd35+-8];
	setp.ne.s32 	%p3, %r17, %r1;
	@%p3 bra 	$L__BB1_6;
	ld.global.u32 	%r18, [%rd34+-8];
	setp.ne.s32 	%p4, %r18, %r2;
	@%p4 bra 	$L__BB1_6;
	ld.global.u32 	%r19, [%rd33+-8];
	st.global.u32 	[%rd4], %r19;
$L__BB1_6:
	ld.global.u32 	%r20, [%rd35+-4];
	setp.ne.s32 	%p5, %r20, %r1;
	@%p5 bra 	$L__BB1_9;
	ld.global.u32 	%r21, [%rd34+-4];
	setp.ne.s32 	%p6, %r21, %r2;
	@%p6 bra 	$L__BB1_9;
	ld.global.u32 	%r22, [%rd33+-4];
	st.global.u32 	[%rd4], %r22;
$L__BB1_9:
	ld.global.u32 	%r23, [%rd35];
	setp.ne.s32 	%p7, %r23, %r1;
	@%p7 bra 	$L__BB1_12;
	ld.global.u32 	%r24, [%rd34];
	setp.ne.s32 	%p8, %r24, %r2;
	@%p8 bra 	$L__BB1_12;
	ld.global.u32 	%r25, [%rd33];
	st.global.u32 	[%rd4], %r25;
$L__BB1_12:
	ld.global.u32 	%r26, [%rd35+4];
	setp.ne.s32 	%p9, %r26, %r1;
	@%p9 bra 	$L__BB1_15;
	ld.global.u32 	%r27, [%rd34+4];
	setp.ne.s32 	%p10, %r27, %r2;
	@%p10 bra 	$L__BB1_15;
	ld.global.u32 	%r28, [%rd33+4];
	st.global.u32 	[%rd4], %r28;
$L__BB1_15:
	add.s32 	%r32, %r32, 4;
	add.s64 	%rd35, %rd35, 16;
	add.s64 	%rd34, %rd34, 16;
	add.s64 	%rd33, %rd33, 16;
	setp.ne.s32 	%p11, %r32, 0;
	@%p11 bra 	$L__BB1_3;
$L__BB1_16:
	setp.eq.s32 	%p12, %r3, 0;
	@%p12 bra 	$L__BB1_22;
	mul.wide.u32 	%rd32, %r33, 4;
	add.s64 	%rd38, %rd1, %rd32;
	add.s64 	%rd37, %rd2, %rd32;
	add.s64 	%rd36, %rd3, %rd32;
	neg.s32 	%r34, %r3;
$L__BB1_18:
	.pragma "nounroll";
	ld.global.u32 	%r29, [%rd36];
	setp.ne.s32 	%p13, %r29, %r1;
	@%p13 bra 	$L__BB1_21;
	ld.global.u32 	%r30, [%rd37];
	setp.ne.s32 	%p14, %r30, %r2;
	@%p14 bra 	$L__BB1_21;
	ld.global.u32 	%r31, [%rd38];
	st.global.u32 	[%rd4], %r31;
$L__BB1_21:
	add.s64 	%rd38, %rd38, 4;
	add.s64 	%rd37, %rd37, 4;
	add.s64 	%rd36, %rd36, 4;
	add.s32 	%r34, %r34, 1;
	setp.ne.s32 	%p15, %r34, 0;
	@%p15 bra 	$L__BB1_18;
$L__BB1_22:
	ret;

}


// ===== COMPILED SASS (sm_100) =====

	.target	sm_100

	.elftype	@"ET_EXEC"


//--------------------- .note.nv.tkinfo           --------------------------
	.section	.note.nv.tkinfo,"",@"SHT_NOTE"
	.sectionflags	@"SHF_NOTE_NV_TKINFO"
	.tkinfo
        /*0018*/ 	.word	0x00000002
        /*0030*/ 	.string	""
        /*0030*/ 	.string	"ptxas"
        /*0030*/ 	.string	"Cuda compilation tools, release 13.0, V13.0.88"
        /*0030*/ 	.string	"Build cuda_13.0.r13.0/compiler.36424714_0"
        /*0030*/ 	.string	"-arch sm_100 -m 64 "



//--------------------- .note.nv.cuinfo           --------------------------
	.section	.note.nv.cuinfo,"",@"SHT_NOTE"
	.sectionflags	@"SHF_NOTE_NV_CUINFO"
        /*0018*/ 	.short	0x0002
        /*001a*/ 	.short	0x0064
        /*001c*/ 	.short	0x0082
	.zero		2


//--------------------- .nv.info                  --------------------------
	.section	.nv.info,"",@"SHT_CUDA_INFO"
	.align	4


	//----- nvinfo : EIATTR_REGCOUNT
	.align		4
        /*0000*/ 	.byte	0x04, 0x2f
        /*0002*/ 	.short	(.L_1 - .L_0)
	.align		4
.L_0:
        /*0004*/ 	.word	index@(_Z13compressedRowPiS_S_S_S_i)
        /*0008*/ 	.word	0x00000020


	//----- nvinfo : EIATTR_FRAME_SIZE
	.align		4
.L_1:
        /*000c*/ 	.byte	0x04, 0x11
        /*000e*/ 	.short	(.L_3 - .L_2)
	.align		4
.L_2:
        /*0010*/ 	.word	index@(_Z13compressedRowPiS_S_S_S_i)
        /*0014*/ 	.word	0x00000000


	//----- nvinfo : EIATTR_REGCOUNT
	.align		4
.L_3:
        /*0018*/ 	.byte	0x04, 0x2f
        /*001a*/ 	.short	(.L_5 - .L_4)
	.align		4
.L_4:
        /*001c*/ 	.word	index@(_Z13decompressRowPiS_S_S_ii)
        /*0020*/ 	.word	0x00000010


	//----- nvinfo : EIATTR_FRAME_SIZE
	.align		4
.L_5:
        /*0024*/ 	.byte	0x04, 0x11
        /*0026*/ 	.short	(.L_7 - .L_6)
	.align		4
.L_6:
        /*0028*/ 	.word	index@(_Z13decompressRowPiS_S_S_ii)
        /*002c*/ 	.word	0x00000000


	//----- nvinfo : EIATTR_MIN_STACK_SIZE
	.align		4
.L_7:
        /*0030*/ 	.byte	0x04, 0x12
        /*0032*/ 	.short	(.L_9 - .L_8)
	.align		4
.L_8:
        /*0034*/ 	.word	index@(_Z13decompressRowPiS_S_S_ii)
        /*0038*/ 	.word	0x00000000


	//----- nvinfo : EIATTR_MIN_STACK_SIZE
	.align		4
.L_9:
        /*003c*/ 	.byte	0x04, 0x12
        /*003e*/ 	.short	(.L_11 - .L_10)
	.align		4
.L_10:
        /*0040*/ 	.word	index@(_Z13compressedRowPiS_S_S_S_i)
        /*0044*/ 	.word	0x00000000
.L_11:


//--------------------- .nv.compat                --------------------------
	.section	.nv.compat,"",@"SHT_CUDA_COMPAT_INFO"
	.align	4
        /*0000*/ 	.byte	0x02, 0x09, 0x00, 0x00, 0x02, 0x02, 0x01, 0x00, 0x02, 0x05, 0x05, 0x00, 0x03, 0x07, 0x01, 0x01
        /*0010*/ 	.byte	0x02, 0x03, 0x00, 0x00, 0x02, 0x06, 0x01, 0x00, 0x04, 0x0b, 0x08, 0x00, 0x09, 0x00, 0x00, 0x00
        /*0020*/ 	.byte	0x00, 0x00, 0x00, 0x00


//--------------------- .nv.info._Z13decompressRowPiS_S_S_ii --------------------------
	.section	.nv.info._Z13decompressRowPiS_S_S_ii,"",@"SHT_CUDA_INFO"
	.sectionflags	@""
	.align	4


	//----- nvinfo : EIATTR_CUDA_API_VERSION
	.align		4
        /*0000*/ 	.byte	0x04, 0x37
        /*0002*/ 	.short	(.L_13 - .L_12)
.L_12:
        /*0004*/ 	.word	0x00000082


	//----- nvinfo : EIATTR_KPARAM_INFO
	.align		4
.L_13:
        /*0008*/ 	.byte	0x04, 0x17
        /*000a*/ 	.short	(.L_15 - .L_14)
.L_14:
        /*000c*/ 	.word	0x00000000
        /*0010*/ 	.short	0x0005
        /*0012*/ 	.short	0x0024
        /*0014*/ 	.byte	0x00, 0xf0, 0x11, 0x00


	//----- nvinfo : EIATTR_KPARAM_INFO
	.align		4
.L_15:
        /*0018*/ 	.byte	0x04, 0x17
        /*001a*/ 	.short	(.L_17 - .L_16)
.L_16:
        /*001c*/ 	.word	0x00000000
        /*0020*/ 	.short	0x0004
        /*0022*/ 	.short	0x0020
        /*0024*/ 	.byte	0x00, 0xf0, 0x11, 0x00


	//----- nvinfo : EIATTR_KPARAM_INFO
	.align		4
.L_17:
        /*0028*/ 	.byte	0x04, 0x17
        /*002a*/ 	.short	(.L_19 - .L_18)
.L_18:
        /*002c*/ 	.word	0x00000000
        /*0030*/ 	.short	0x0003
        /*0032*/ 	.short	0x0018
        /*0034*/ 	.byte	0x00, 0xf5, 0x21, 0x00


	//----- nvinfo : EIATTR_KPARAM_INFO
	.align		4
.L_19:
        /*0038*/ 	.byte	0x04, 0x17
        /*003a*/ 	.short	(.L_21 - .L_20)
.L_20:
        /*003c*/ 	.word	0x00000000
        /*0040*/ 	.short	0x0002
        /*0042*/ 	.short	0x0010
        /*0044*/ 	.byte	0x00, 0xf5, 0x21, 0x00


	//----- nvinfo : EIATTR_KPARAM_INFO
	.align		4
.L_21:
        /*0048*/ 	.byte	0x04, 0x17
        /*004a*/ 	.short	(.L_23 - .L_22)
.L_22:
        /*004c*/ 	.word	0x00000000
        /*0050*/ 	.short	0x0001
        /*0052*/ 	.short	0x0008
        /*0054*/ 	.byte	0x00, 0xf5, 0x21, 0x00


	//----- nvinfo : EIATTR_KPARAM_INFO
	.align		4
.L_23:
        /*0058*/ 	.byte	0x04, 0x17
        /*005a*/ 	.short	(.L_25 - .L_24)
.L_24:
        /*005c*/ 	.word	0x00000000
        /*0060*/ 	.short	0x0000
        /*0062*/ 	.short	0x0000
        /*0064*/ 	.byte	0x00, 0xf5, 0x21, 0x00


	//----- nvinfo : EIATTR_SPARSE_MMA_MASK
	.align		4
.L_25:
        /*0068*/ 	.byte	0x03, 0x50
        /*006a*/ 	.short	0x0000


	//----- nvinfo : EIATTR_MAXREG_COUNT
	.align		4
        /*006c*/ 	.byte	0x03, 0x1b
        /*006e*/ 	.short	0x00ff


	//----- nvinfo : EIATTR_MERCURY_ISA_VERSION
	.align		4
        /*0070*/ 	.byte	0x03, 0x5f
        /*0072*/ 	.short	0x0101


	//----- nvinfo : EIATTR_VRC_CTA_INIT_COUNT
	.align		4
        /*0074*/ 	.byte	0x02, 0x4a
	.zero		1
	.zero		1


	//----- nvinfo : EIATTR_EXIT_INSTR_OFFSETS
	.align		4
        /*0078*/ 	.byte	0x04, 0x1c
        /*007a*/ 	.short	(.L_27 - .L_26)


	//   ....[0]....
.L_26:
        /*007c*/ 	.word	0x000000d0


	//   ....[1]....
        /*0080*/ 	.word	0x000004b0


	//   ....[2]....
        /*0084*/ 	.word	0x000006d0


	//----- nvinfo : EIATTR_CRS_STACK_SIZE
	.align		4
.L_27:
        /*0088*/ 	.byte	0x04, 0x1e
        /*008a*/ 	.short	(.L_29 - .L_28)
.L_28:
        /*008c*/ 	.word	0x00000000


	//----- nvinfo : EIATTR_CBANK_PARAM_SIZE
	.align		4
.L_29:
        /*0090*/ 	.byte	0x03, 0x19
        /*0092*/ 	.short	0x0028


	//----- nvinfo : EIATTR_PARAM_CBANK
	.align		4
        /*0094*/ 	.byte	0x04, 0x0a
        /*0096*/ 	.short	(.L_31 - .L_30)
	.align		4
.L_30:
        /*0098*/ 	.word	index@(.nv.constant0._Z13decompressRowPiS_S_S_ii)
        /*009c*/ 	.short	0x0380
        /*009e*/ 	.short	0x0028


	//----- nvinfo : EIATTR_SW_WAR
	.align		4
.L_31:
        /*00a0*/ 	.byte	0x04, 0x36
        /*00a2*/ 	.short	(.L_33 - .L_32)
.L_32:
        /*00a4*/ 	.word	0x00000008
.L_33:


//--------------------- .nv.info._Z13compressedRowPiS_S_S_S_i --------------------------
	.section	.nv.info._Z13compressedRowPiS_S_S_S_i,"",@"SHT_CUDA_INFO"
	.sectionflags	@""
	.align	4


	//----- nvinfo : EIATTR_CUDA_API_VERSION
	.align		4
        /*0000*/ 	.byte	0x04, 0x37
        /*0002*/ 	.short	(.L_35 - .L_34)
.L_34:
        /*0004*/ 	.word	0x00000082


	//----- nvinfo : EIATTR_KPARAM_INFO
	.align		4
.L_35:
        /*0008*/ 	.byte	0x04, 0x17
        /*000a*/ 	.short	(.L_37 - .L_36)
.L_36:
        /*000c*/ 	.word	0x00000000
        /*0010*/ 	.short	0x0005
        /*0012*/ 	.short	0x0028
        /*0014*/ 	.byte	0x00, 0xf0, 0x11, 0x00


	//----- nvinfo : EIATTR_KPARAM_INFO
	.align		4
.L_37:
        /*0018*/ 	.byte	0x04, 0x17
        /*001a*/ 	.short	(.L_39 - .L_38)
.L_38:
        /*001c*/ 	.word	0x00000000
        /*0020*/ 	.short	0x0004
        /*0022*/ 	.short	0x0020
        /*0024*/ 	.byte	0x00, 0xf5, 0x21, 0x00


	//----- nvinfo : EIATTR_KPARAM_INFO
	.align		4
.L_39:
        /*0028*/ 	.byte	0x04, 0x17
        /*002a*/ 	.short	(.L_41 - .L_40)
.L_40:
        /*002c*/ 	.word	0x00000000
        /*0030*/ 	.short	0x0003
        /*0032*/ 	.short	0x0018
        /*0034*/ 	.byte	0x00, 0xf5, 0x21, 0x00


	//----- nvinfo : EIATTR_KPARAM_INFO
	.align		4
.L_41:
        /*0038*/ 	.byte	0x04, 0x17
        /*003a*/ 	.short	(.L_43 - .L_42)
.L_42:
        /*003c*/ 	.word	0x00000000
        /*0040*/ 	.short	0x0002
        /*0042*/ 	.short	0x0010
        /*0044*/ 	.byte	0x00, 0xf5, 0x21, 0x00


	//----- nvinfo : EIATTR_KPARAM_INFO
	.align		4
.L_43:
        /*0048*/ 	.byte	0x04, 0x17
        /*004a*/ 	.short	(.L_45 - .L_44)
.L_44:
        /*004c*/ 	.word	0x00000000
        /*0050*/ 	.short	0x0001
        /*0052*/ 	.short	0x0008
        /*0054*/ 	.byte	0x00, 0xf5, 0x21, 0x00


	//----- nvinfo : EIATTR_KPARAM_INFO
	.align		4
.L_45:
        /*0058*/ 	.byte	0x04, 0x17
        /*005a*/ 	.short	(.L_47 - .L_46)
.L_46:
        /*005c*/ 	.word	0x00000000
        /*0060*/ 	.short	0x0000
        /*0062*/ 	.short	0x0000
        /*0064*/ 	.byte	0x00, 0xf5, 0x21, 0x00


	//----- nvinfo : EIATTR_SPARSE_MMA_MASK
	.align		4
.L_47:
        /*0068*/ 	.byte	0x03, 0x50
        /*006a*/ 	.short	0x0000


	//----- nvinfo : EIATTR_MAXREG_COUNT
	.align		4
        /*006c*/ 	.byte	0x03, 0x1b
        /*006e*/ 	.short	0x00ff


	//----- nvinfo : EIATTR_MERCURY_ISA_VERSION
	.align		4
        /*0070*/ 	.byte	0x03, 0x5f
        /*0072*/ 	.short	0x0101


	//----- nvinfo : EIATTR_VRC_CTA_INIT_COUNT
	.align		4
        /*0074*/ 	.byte	0x02, 0x4a
	.zero		1
	.zero		1


	//----- nvinfo : EIATTR_EXIT_INSTR_OFFSETS
	.align		4
        /*0078*/ 	.byte	0x04, 0x1c
        /*007a*/ 	.short	(.L_49 - .L_48)


	//   ....[0]....
.L_48:
        /*007c*/ 	.word	0x00000030


	//   ....[1]....
        /*0080*/ 	.word	0x00000810


	//   ....[2]....
        /*0084*/ 	.word	0x00000c10


	//   ....[3]....
        /*0088*/ 	.word	0x00000e60


	//   ....[4]....
        /*008c*/ 	.word	0x00000ee0


	//   ....[5]....
        /*0090*/ 	.word	0x00000f80


	//----- nvinfo : EIATTR_CBANK_PARAM_SIZE
	.align		4
.L_49:
        /*0094*/ 	.byte	0x03, 0x19
        /*0096*/ 	.short	0x002c


	//----- nvinfo : EIATTR_PARAM_CBANK
	.align		4
        /*0098*/ 	.byte	0x04, 0x0a
        /*009a*/ 	.short	(.L_51 - .L_50)
	.align		4
.L_50:
        /*009c*/ 	.word	index@(.nv.constant0._Z13compressedRowPiS_S_S_S_i)
        /*00a0*/ 	.short	0x0380
        /*00a2*/ 	.short	0x002c


	//----- nvinfo : EIATTR_SW_WAR
	.align		4
.L_51:
        /*00a4*/ 	.byte	0x04, 0x36
        /*00a6*/ 	.short	(.L_53 - .L_52)
.L_52:
        /*00a8*/ 	.word	0x00000008
.L_53:


//--------------------- .nv.callgraph             --------------------------
	.section	.nv.callgraph,"",@"SHT_CUDA_CALLGRAPH"
	.align	4
	.sectionentsize	8
	.align		4
        /*0000*/ 	.word	0x00000000
	.align		4
        /*0004*/ 	.word	0xffffffff
	.align		4
        /*0008*/ 	.word	0x00000000
	.align		4
        /*000c*/ 	.word	0xfffffffe
	.align		4
        /*0010*/ 	.word	0x00000000
	.align		4
        /*0014*/ 	.word	0xfffffffd
	.align		4
        /*0018*/ 	.word	0x00000000
	.align		4
        /*001c*/ 	.word	0xfffffffc


//--------------------- .text._Z13decompressRowPiS_S_S_ii --------------------------
	.section	.text._Z13decompressRowPiS_S_S_ii,"ax",@progbits
	.align	128
        .global         _Z13decompressRowPiS_S_S_ii
        .type           _Z13decompressRowPiS_S_S_ii,@function
        .size           _Z13decompressRowPiS_S_S_ii,(.L_x_19 - _Z13decompressRowPiS_S_S_ii)
        .other          _Z13decompressRowPiS_S_S_ii,@"STO_CUDA_ENTRY STV_DEFAULT"
_Z13decompressRowPiS_S_S_ii:
.text._Z13decompressRowPiS_S_S_ii:
[----:B------:R-:W-:Y:S01]  /*0000*/  LDC R1, c[0x0][0x37c] ;  /* 0x0000df00ff017b82 */ /* 0x000fe20000000800 */
[----:B------:R-:W0:Y:S07]  /*0010*/  S2R R0, SR_TID.X ;  /* 0x0000000000007919 */ /* 0x000e2e0000002100 */
[----:B------:R-:W1:Y:S01]  /*0020*/  S2UR UR14, SR_CTAID.X ;  /* 0x00000000000e79c3 */ /* 0x000e620000002500 */
[----:B------:R-:W2:Y:S01]  /*0030*/  LDCU.64 UR4, c[0x0][0x380] ;  /* 0x00007000ff0477ac */ /* 0x000ea20008000a00 */
[----:B------:R-:W3:Y:S06]  /*0040*/  LDCU.64 UR12, c[0x0][0x358] ;  /* 0x00006b00ff0c77ac */ /* 0x000eec0008000a00 */
[----:B------:R-:W1:Y:S02]  /*0050*/  LDC.64 R6, c[0x0][0x3a0] ;  /* 0x0000e800ff067b82 */ /* 0x000e640000000a00 */
[----:B-1----:R-:W-:-:S05]  /*0060*/  IMAD R3, R7, UR14, RZ ;  /* 0x0000000e07037c24 */ /* 0x002fca000f8e02ff */
[----:B0-----:R-:W-:-:S05]  /*0070*/  IADD3 R3, P0, PT, R3, R0, RZ ;  /* 0x0000000003037210 */ /* 0x001fca0007f1e0ff */
[----:B------:R-:W-:Y:S01]  /*0080*/  IMAD.X R4, RZ, RZ, RZ, P0 ;  /* 0x000000ffff047224 */ /* 0x000fe200000e06ff */
[----:B--2---:R-:W-:-:S04]  /*0090*/  LEA R2, P0, R3, UR4, 0x2 ;  /* 0x0000000403027c11 */ /* 0x004fc8000f8010ff */
[----:B------:R-:W-:Y:S02]  /*00a0*/  LEA.HI.X R3, R3, UR5, R4, 0x2, P0 ;  /* 0x0000000503037c11 */ /* 0x000fe400080f1404 */
[----:B------:R-:W-:-:S03]  /*00b0*/  ISETP.GE.AND P0, PT, R6, 0x1, PT ;  /* 0x000000010600780c */ /* 0x000fc60003f06270 */
[----:B---3--:R0:W-:Y:S10]  /*00c0*/  STG.E desc[UR12][R2.64], RZ ;  /* 0x000000ff02007986 */ /* 0x0081f4000c10190c */
[----:B0-----:R-:W-:Y:S05]  /*00d0*/  @!P0 EXIT ;  /* 0x000000000000894d */ /* 0x001fea0003800000 */
[C---:B------:R-:W-:Y:S01]  /*00e0*/  ISETP.GE.U32.AND P0, PT, R6.reuse, 0x4, PT ;  /* 0x000000040600780c */ /* 0x040fe20003f06070 */
[----:B------:R-:W-:Y:S01]  /*00f0*/  IMAD.MOV.U32 R5, RZ, RZ, RZ ;  /* 0x000000ffff057224 */ /* 0x000fe200078e00ff */
[----:B------:R-:W-:-:S11]  /*0100*/  LOP3.LUT R4, R6, 0x3, RZ, 0xc0, !PT ;  /* 0x0000000306047812 */ /* 0x000fd600078ec0ff */
[----:B------:R-:W-:Y:S05]  /*0110*/  @!P0 BRA `(.L_x_0) ;  /* 0x0000000000e08947 */ /* 0x000fea0003800000 */
[----:B------:R-:W0:Y:S01]  /*0120*/  LDCU.128 UR4, c[0x0][0x390] ;  /* 0x00007200ff0477ac */ /* 0x000e220008000c00 */
[----:B------:R-:W-:Y:S01]  /*0130*/  LOP3.LUT R5, R6, 0x7ffffffc, RZ, 0xc0, !PT ;  /* 0x7ffffffc06057812 */ /* 0x000fe200078ec0ff */
[----:B------:R-:W1:Y:S04]  /*0140*/  LDCU.64 UR10, c[0x0][0x388] ;  /* 0x00007100ff0a77ac */ /* 0x000e680008000a00 */
[----:B------:R-:W-:Y:S01]  /*0150*/  IMAD.MOV R12, RZ, RZ, -R5 ;  /* 0x000000ffff0c7224 */ /* 0x000fe200078e0a05 */
[----:B0-----:R-:W-:Y:S02]  /*0160*/  UIADD3 UR8, UP0, UPT, UR6, 0x8, URZ ;  /* 0x0000000806087890 */ /* 0x001fe4000ff1e0ff */
[----:B------:R-:W-:Y:S02]  /*0170*/  UIADD3 UR6, UP1, UPT, UR4, 0x8, URZ ;  /* 0x0000000804067890 */ /* 0x000fe4000ff3e0ff */
[----:B-1----:R-:W-:-:S02]  /*0180*/  UIADD3 UR4, UP2, UPT, UR10, 0x8, URZ ;  /* 0x000000080a047890 */ /* 0x002fc4000ff5e0ff */
[----:B------:R-:W-:Y:S01]  /*0190*/  UIADD3.X UR9, UPT, UPT, URZ, UR7, URZ, UP0, !UPT ;  /* 0x00000007ff097290 */ /* 0x000fe200087fe4ff */
[----:B------:R-:W-:Y:S01]  /*01a0*/  IMAD.U32 R6, RZ, RZ, UR8 ;  /* 0x00000008ff067e24 */ /* 0x000fe2000f8e00ff */
[----:B------:R-:W-:Y:S01]  /*01b0*/  UIADD3.X UR7, UPT, UPT, URZ, UR5, URZ, UP1, !UPT ;  /* 0x00000005ff077290 */ /* 0x000fe20008ffe4ff */
[----:B------:R-:W-:Y:S01]  /*01c0*/  IMAD.U32 R8, RZ, RZ, UR6 ;  /* 0x00000006ff087e24 */ /* 0x000fe2000f8e00ff */
[----:B------:R-:W-:Y:S01]  /*01d0*/  UIADD3.X UR5, UPT, UPT, URZ, UR11, URZ, UP2, !UPT ;  /* 0x0000000bff057290 */ /* 0x000fe200097fe4ff */
[----:B------:R-:W-:Y:S02]  /*01e0*/  IMAD.U32 R10, RZ, RZ, UR4 ;  /* 0x00000004ff0a7e24 */ /* 0x000fe4000f8e00ff */
[----:B------:R-:W-:Y:S02]  /*01f0*/  IMAD.U32 R7, RZ, RZ, UR9 ;  /* 0x00000009ff077e24 */ /* 0x000fe4000f8e00ff */
[----:B------:R-:W-:Y:S01]  /*0200*/  IMAD.U32 R9, RZ, RZ, UR7 ;  /* 0x00000007ff097e24 */ /* 0x000fe2000f8e00ff */
[----:B------:R-:W-:-:S07]  /*0210*/  MOV R11, UR5 ;  /* 0x00000005000b7c02 */ /* 0x000fce0008000f00 */
.L_x_6:
[----:B0-----:R-:W2:Y:S02]  /*0220*/  LDG.E R13, desc[UR12][R6.64+-0x8] ;  /* 0xfffff80c060d7981 */ /* 0x001ea4000c1e1900 */
[----:B--2---:R-:W-:-:S13]  /*0230*/  ISETP.NE.AND P0, PT, R13, UR14, PT ;  /* 0x0000000e0d007c0c */ /* 0x004fda000bf05270 */
[----:B------:R-:W-:Y:S05]  /*0240*/  @P0 BRA `(.L_x_1) ;  /* 0x0000000000100947 */ /* 0x000fea0003800000 */
[----:B------:R-:W2:Y:S02]  /*0250*/  LDG.E R13, desc[UR12][R8.64+-0x8] ;  /* 0xfffff80c080d7981 */ /* 0x000ea4000c1e1900 */
[----:B--2---:R-:W-:-:S13]  /*0260*/  ISETP.NE.AND P0, PT, R13, R0, PT ;  /* 0x000000000d00720c */ /* 0x004fda0003f05270 */
[----:B------:R-:W2:Y:S04]  /*0270*/  @!P0 LDG.E R13, desc[UR12][R10.64+-0x8] ;  /* 0xfffff80c0a0d8981 */ /* 0x000ea8000c1e1900 */
[----:B--2---:R0:W-:Y:S02]  /*0280*/  @!P0 STG.E desc[UR12][R2.64], R13 ;  /* 0x0000000d02008986 */ /* 0x0041e4000c10190c */
.L_x_1:
[----:B0-----:R-:W2:Y:S02]  /*0290*/  LDG.E R13, desc[UR12][R6.64+-0x4] ;  /* 0xfffffc0c060d7981 */ /* 0x001ea4000c1e1900 */
[----:B--2---:R-:W-:-:S13]  /*02a0*/  ISETP.NE.AND P0, PT, R13, UR14, PT ;  /* 0x0000000e0d007c0c */ /* 0x004fda000bf05270 */
[----:B------:R-:W-:Y:S05]  /*02b0*/  @P0 BRA `(.L_x_2) ;  /* 0x0000000000100947 */ /* 0x000fea0003800000 */
[----:B------:R-:W2:Y:S02]  /*02c0*/  LDG.E R13, desc[UR12][R8.64+-0x4] ;  /* 0xfffffc0c080d7981 */ /* 0x000ea4000c1e1900 */
[----:B--2---:R-:W-:-:S13]  /*02d0*/  ISETP.NE.AND P0, PT, R13, R0, PT ;  /* 0x000000000d00720c */ /* 0x004fda0003f05270 */
[----:B------:R-:W2:Y:S04]  /*02e0*/  @!P0 LDG.E R13, desc[UR12][R10.64+-0x4] ;  /* 0xfffffc0c0a0d8981 */ /* 0x000ea8000c1e1900 */
[----:B--2---:R0:W-:Y:S02]  /*02f0*/  @!P0 STG.E desc[UR12][R2.64], R13 ;  /* 0x0000000d02008986 */ /* 0x0041e4000c10190c */
.L_x_2:
[----:B0-----:R-:W2:Y:S02]  /*0300*/  LDG.E R13, desc[UR12][R6.64] ;  /* 0x0000000c060d7981 */ /* 0x001ea4000c1e1900 */
[----:B--2---:R-:W-:-:S13]  /*0310*/  ISETP.NE.AND P0, PT, R13, UR14, PT ;  /* 0x0000000e0d007c0c */ /* 0x004fda000bf05270 */
[----:B------:R-:W-:Y:S05]  /*0320*/  @P0 BRA `(.L_x_3) ;  /* 0x0000000000100947 */ /* 0x000fea0003800000 */
[----:B------:R-:W2:Y:S02]  /*0330*/  LDG.E R13, desc[UR12][R8.64] ;  /* 0x0000000c080d7981 */ /* 0x000ea4000c1e1900 */
[----:B--2---:R-:W-:-:S13]  /*0340*/  ISETP.NE.AND P0, PT, R13, R0, PT ;  /* 0x000000000d00720c */ /* 0x004fda0003f05270 */
[----:B------:R-:W2:Y:S04]  /*0350*/  @!P0 LDG.E R13, desc[UR12][R10.64] ;  /* 0x0000000c0a0d8981 */ /* 0x000ea8000c1e1900 */
[----:B--2---:R0:W-:Y:S02]  /*0360*/  @!P0 STG.E desc[UR12][R2.64], R13 ;  /* 0x0000000d02008986 */ /* 0x0041e4000c10190c */
.L_x_3:
[----:B0-----:R-:W2:Y:S01]  /*0370*/  LDG.E R13, desc[UR12][R6.64+0x4] ;  /* 0x0000040c060d7981 */ /* 0x001ea2000c1e1900 */
[----:B------:R-:W-:-:S05]  /*0380*/  VIADD R12, R12, 0x4 ;  /* 0x000000040c0c7836 */ /* 0x000fca0000000000 */
[----:B------:R-:W-:Y:S02]  /*0390*/  ISETP.NE.AND P0, PT, R12, RZ, PT ;  /* 0x000000ff0c00720c */ /* 0x000fe40003f05270 */
[----:B--2---:R-:W-:-:S13]  /*03a0*/  ISETP.NE.AND P1, PT, R13, UR14, PT ;  /* 0x0000000e0d007c0c */ /* 0x004fda000bf25270 */
[----:B------:R-:W-:Y:S05]  /*03b0*/  @P1 BRA `(.L_x_4) ;  /* 0x00000000001c1947 */ /* 0x000fea0003800000 */
[----:B------:R-:W2:Y:S01]  /*03c0*/  LDG.E R13, desc[UR12][R8.64+0x4] ;  /* 0x0000040c080d7981 */ /* 0x000ea2000c1e1900 */
[----:B------:R-:W-:Y:S01]  /*03d0*/  BSSY.RECONVERGENT B0, `(.L_x_4) ;  /* 0x0000005000007945 */ /* 0x000fe20003800200 */
[----:B--2---:R-:W-:-:S13]  /*03e0*/  ISETP.NE.AND P1, PT, R13, R0, PT ;  /* 0x000000000d00720c */ /* 0x004fda0003f25270 */
[----:B------:R-:W-:Y:S05]  /*03f0*/  @P1 BRA `(.L_x_5) ;  /* 0x0000000000081947 */ /* 0x000fea0003800000 */
[----:B------:R-:W2:Y:S04]  /*0400*/  LDG.E R13, desc[UR12][R10.64+0x4] ;  /* 0x0000040c0a0d7981 */ /* 0x000ea8000c1e1900 */
[----:B--2---:R0:W-:Y:S02]  /*0410*/  STG.E desc[UR12][R2.64], R13 ;  /* 0x0000000d02007986 */ /* 0x0041e4000c10190c */
.L_x_5:
[----:B------:R-:W-:Y:S05]  /*0420*/  BSYNC.RECONVERGENT B0 ;  /* 0x0000000000007941 */ /* 0x000fea0003800200 */
.L_x_4:
[----:B------:R-:W-:Y:S02]  /*0430*/  IADD3 R6, P1, PT, R6, 0x10, RZ ;  /* 0x0000001006067810 */ /* 0x000fe40007f3e0ff */
[----:B------:R-:W-:Y:S02]  /*0440*/  IADD3 R8, P2, PT, R8, 0x10, RZ ;  /* 0x0000001008087810 */ /* 0x000fe40007f5e0ff */
[----:B------:R-:W-:Y:S01]  /*0450*/  IADD3 R10, P3, PT, R10, 0x10, RZ ;  /* 0x000000100a0a7810 */ /* 0x000fe20007f7e0ff */
[----:B------:R-:W-:Y:S02]  /*0460*/  IMAD.X R7, RZ, RZ, R7, P1 ;  /* 0x000000ffff077224 */ /* 0x000fe400008e0607 */
[----:B------:R-:W-:Y:S02]  /*0470*/  IMAD.X R9, RZ, RZ, R9, P2 ;  /* 0x000000ffff097224 */ /* 0x000fe400010e0609 */
[----:B------:R-:W-:Y:S01]  /*0480*/  IMAD.X R11, RZ, RZ, R11, P3 ;  /* 0x000000ffff0b7224 */ /* 0x000fe200018e060b */
[----:B------:R-:W-:Y:S07]  /*0490*/  @P0 BRA `(.L_x_6) ;  /* 0xfffffffc00600947 */ /* 0x000fee000383ffff */
.L_x_0:
[----:B------:R-:W-:-:S13]  /*04a0*/  ISETP.NE.AND P0, PT, R4, RZ, PT ;  /* 0x000000ff0400720c */ /* 0x000fda0003f05270 */
[----:B------:R-:W-:Y:S05]  /*04b0*/  @!P0 EXIT ;  /* 0x000000000000894d */ /* 0x000fea0003800000 */
[----:B------:R-:W1:Y:S08]  /*04c0*/  LDC.64 R6, c[0x0][0x388] ;  /* 0x0000e200ff067b82 */ /* 0x000e700000000a00 */
[----:B------:R-:W2:Y:S08]  /*04d0*/  LDC.64 R8, c[0x0][0x390] ;  /* 0x0000e400ff087b82 */ /* 0x000eb00000000a00 */
[----:B------:R-:W3:Y:S01]  /*04e0*/  LDC.64 R10, c[0x0][0x398] ;  /* 0x0000e600ff0a7b82 */ /* 0x000ee20000000a00 */
[----:B-1----:R-:W-:-:S04]  /*04f0*/  IMAD.WIDE.U32 R6, R5, 0x4, R6 ;  /* 0x0000000405067825 */ /* 0x002fc800078e0006 */
[----:B------:R-:W-:Y:S01]  /*0500*/  IMAD.MOV.U32 R12, RZ, RZ, R6 ;  /* 0x000000ffff0c7224 */ /* 0x000fe200078e0006 */
[----:B------:R-:W-:Y:S01]  /*0510*/  IADD3 R6, PT, PT, -R4, RZ, RZ ;  /* 0x000000ff04067210 */ /* 0x000fe20007ffe1ff */
[----:B--2---:R-:W-:-:S04]  /*0520*/  IMAD.WIDE.U32 R8, R5, 0x4, R8 ;  /* 0x0000000405087825 */ /* 0x004fc800078e0008 */
[----:B---3--:R-:W-:-:S07]  /*0530*/  IMAD.WIDE.U32 R10, R5, 0x4, R10 ;  /* 0x00000004050a7825 */ /* 0x008fce00078e000a */
.L_x_9:
[----:B------:R-:W-:Y:S02]  /*0540*/  IMAD.MOV.U32 R4, RZ, RZ, R10 ;  /* 0x000000ffff047224 */ /* 0x000fe400078e000a */
[----:B-1----:R-:W-:-:S05]  /*0550*/  IMAD.MOV.U32 R5, RZ, RZ, R11 ;  /* 0x000000ffff057224 */ /* 0x002fca00078e000b */
[----:B------:R-:W2:Y:S01]  /*0560*/  LDG.E R4, desc[UR12][R4.64] ;  /* 0x0000000c04047981 */ /* 0x000ea2000c1e1900 */
[----:B------:R-:W-:Y:S01]  /*0570*/  VIADD R6, R6, 0x1 ;  /* 0x0000000106067836 */ /* 0x000fe20000000000 */
[----:B------:R-:W-:-:S04]  /*0580*/  IADD3 R10, P1, PT, R10, 0x4, RZ ;  /* 0x000000040a0a7810 */ /* 0x000fc80007f3e0ff */
[----:B------:R-:W-:Y:S02]  /*0590*/  ISETP.NE.AND P0, PT, R6, RZ, PT ;  /* 0x000000ff0600720c */ /* 0x000fe40003f05270 */
[----:B--2---:R-:W-:-:S13]  /*05a0*/  ISETP.NE.AND P2, PT, R4, UR14, PT ;  /* 0x0000000e04007c0c */ /* 0x004fda000bf45270 */
[----:B------:R-:W-:Y:S05]  /*05b0*/  @P2 BRA `(.L_x_7) ;  /* 0x00000000002c2947 */ /* 0x000fea0003800000 */
[----:B------:R-:W-:Y:S02]  /*05c0*/  IMAD.MOV.U32 R5, RZ, RZ, R9 ;  /* 0x000000ffff057224 */ /* 0x000fe400078e0009 */
[----:B------:R-:W-:-:S05]  /*05d0*/  IMAD.MOV.U32 R4, RZ, RZ, R8 ;  /* 0x000000ffff047224 */ /* 0x000fca00078e0008 */
[----:B------:R-:W2:Y:S01]  /*05e0*/  LDG.E R5, desc[UR12][R4.64] ;  /* 0x0000000c04057981 */ /* 0x000ea2000c1e1900 */
[----:B------:R-:W-:Y:S01]  /*05f0*/  BSSY.RECONVERGENT B0, `(.L_x_7) ;  /* 0x0000007000007945 */ /* 0x000fe20003800200 */
[----:B--2---:R-:W-:-:S13]  /*0600*/  ISETP.NE.AND P2, PT, R5, R0, PT ;  /* 0x000000000500720c */ /* 0x004fda0003f45270 */
[----:B------:R-:W-:Y:S05]  /*0610*/  @P2 BRA `(.L_x_8) ;  /* 0x0000000000102947 */ /* 0x000fea0003800000 */
[----:B------:R-:W-:Y:S01]  /*0620*/  IMAD.MOV.U32 R5, RZ, RZ, R7 ;  /* 0x000000ffff057224 */ /* 0x000fe200078e0007 */
[----:B------:R-:W-:-:S05]  /*0630*/  MOV R4, R12 ;  /* 0x0000000c00047202 */ /* 0x000fca0000000f00 */
[----:B------:R-:W2:Y:S04]  /*0640*/  LDG.E R5, desc[UR12][R4.64] ;  /* 0x0000000c04057981 */ /* 0x000ea8000c1e1900 */
[----:B--2---:R1:W-:Y:S02]  /*0650*/  STG.E desc[UR12][R2.64], R5 ;  /* 0x0000000502007986 */ /* 0x0043e4000c10190c */
.L_x_8:
[----:B------:R-:W-:Y:S05]  /*0660*/  BSYNC.RECONVERGENT B0 ;  /* 0x0000000000007941 */ /* 0x000fea0003800200 */
.L_x_7:
[----:B------:R-:W-:Y:S01]  /*0670*/  IADD3 R12, P2, PT, R12, 0x4, RZ ;  /* 0x000000040c0c7810 */ /* 0x000fe20007f5e0ff */
[----:B------:R-:W-:Y:S01]  /*0680*/  IMAD.X R11, RZ, RZ, R11, P1 ;  /* 0x000000ffff0b7224 */ /* 0x000fe200008e060b */
[----:B------:R-:W-:-:S03]  /*0690*/  IADD3 R8, P3, PT, R8, 0x4, RZ ;  /* 0x0000000408087810 */ /* 0x000fc60007f7e0ff */
[----:B------:R-:W-:Y:S02]  /*06a0*/  IMAD.X R7, RZ, RZ, R7, P2 ;  /* 0x000000ffff077224 */ /* 0x000fe400010e0607 */
[----:B------:R-:W-:Y:S01]  /*06b0*/  IMAD.X R9, RZ, RZ, R9, P3 ;  /* 0x000000ffff097224 */ /* 0x000fe200018e0609 */
[----:B------:R-:W-:Y:S07]  /*06c0*/  @P0 BRA `(.L_x_9) ;  /* 0xfffffffc009c0947 */ /* 0x000fee000383ffff */
[----:B------:R-:W-:Y:S05]  /*06d0*/  EXIT ;  /* 0x000000000000794d */ /* 0x000fea0003800000 */
.L_x_10:
[----:B------:R-:W-:-:S00]  /*06e0*/  BRA `(.L_x_10) ;  /* 0xfffffffc00fc7947 */ /* 0x000fc0000383ffff */
[----:B------:R-:W-:-:S00]  /*06f0*/  NOP ;  /* 0x0000000000007918 */ /* 0x000fc00000000000 */
        /* <DEDUP_REMOVED lines=8> */
.L_x_19:


//--------------------- .text._Z13compressedRowPiS_S_S_S_i --------------------------
	.section	.text._Z13compressedRowPiS_S_S_S_i,"ax",@progbits
	.align	128
        .global         _Z13compressedRowPiS_S_S_S_i
        .type           _Z13compressedRowPiS_S_S_S_i,@function
        .size           _Z13compressedRowPiS_S_S_S_i,(.L_x_20 - _Z13compressedRowPiS_S_S_S_i)
        .other          _Z13compressedRowPiS_S_S_S_i,@"STO_CUDA_ENTRY STV_DEFAULT"
_Z13compressedRowPiS_S_S_S_i:
.text._Z13compressedRowPiS_S_S_S_i:
[----:B------:R-:W-:Y:S08]  /*0000*/  LDC R1, c[0x0][0x37c] ;  /* 0x0000df00ff017b82 */ /* 0x000ff00000000800 */
[----:B------:R-:W0:Y:S02]  /*0010*/  LDC R17, c[0x0][0x3a8] ;  /* 0x0000ea00ff117b82 */ /* 0x000e240000000800 */
[----:B0-----:R-:W-:-:S13]  /*0020*/  ISETP.GE.AND P0, PT, R17, 0x1, PT ;  /* 0x000000011100780c */ /* 0x001fda0003f06270 */
[----:B------:R-:W-:Y:S05]  /*0030*/  @!P0 EXIT ;  /* 0x000000000000894d */ /* 0x000fea0003800000 */
[----:B------:R-:W0:Y:S01]  /*0040*/  S2R R2, SR_CTAID.X ;  /* 0x0000000000027919 */ /* 0x000e220000002500 */
[----:B------:R-:W0:Y:S01]  /*0050*/  LDC.64 R6, c[0x0][0x388] ;  /* 0x0000e200ff067b82 */ /* 0x000e220000000a00 */
[----:B------:R-:W1:Y:S01]  /*0060*/  LDCU.64 UR4, c[0x0][0x358] ;  /* 0x00006b00ff0477ac */ /* 0x000e620008000a00 */
[C---:B------:R-:W-:Y:S01]  /*0070*/  ISETP.GE.U32.AND P0, PT, R17.reuse, 0x8, PT ;  /* 0x000000081100780c */ /* 0x040fe20003f06070 */
[----:B------:R-:W-:Y:S01]  /*0080*/  HFMA2 R4, -RZ, RZ, 0, 0 ;  /* 0x00000000ff047431 */ /* 0x000fe200000001ff */
[----:B------:R-:W-:Y:S01]  /*0090*/  LOP3.LUT R3, R17, 0x7, RZ, 0xc0, !PT ;  /* 0x0000000711037812 */ /* 0x000fe200078ec0ff */
[----:B0-----:R-:W-:-:S05]  /*00a0*/  IMAD.WIDE.U32 R6, R2, 0x4, R6 ;  /* 0x0000000402067825 */ /* 0x001fca00078e0006 */
[----:B-1----:R0:W5:Y:S01]  /*00b0*/  LDG.E R0, desc[UR4][R6.64] ;  /* 0x0000000406007981 */ /* 0x002162000c1e1900 */
[----:B------:R-:W-:-:S04]  /*00c0*/  IMAD R5, R2, R17, RZ ;  /* 0x0000001102057224 */ /* 0x000fc800078e02ff */
[----:B------:R-:W-:Y:S05]  /*00d0*/  @!P0 BRA `(.L_x_11) ;  /* 0x0000000400c88947 */ /* 0x000fea0003800000 */
[----:B------:R-:W1:Y:S01]  /*00e0*/  LDC.64 R8, c[0x0][0x3a0] ;  /* 0x0000e800ff087b82 */ /* 0x000e620000000a00 */
[----:B------:R-:W-:Y:S01]  /*00f0*/  LOP3.LUT R4, R17, 0x7ffffff8, RZ, 0xc0, !PT ;  /* 0x7ffffff811047812 */ /* 0x000fe200078ec0ff */
[----:B0-----:R-:W-:-:S06]  /*0100*/  IMAD.MOV.U32 R6, RZ, RZ, RZ ;  /* 0x000000ffff067224 */ /* 0x001fcc00078e00ff */
[----:B------:R-:W0:Y:S08]  /*0110*/  LDC.64 R10, c[0x0][0x390] ;  /* 0x0000e400ff0a7b82 */ /* 0x000e300000000a00 */
[----:B------:R-:W2:Y:S08]  /*0120*/  LDC.64 R12, c[0x0][0x398] ;  /* 0x0000e600ff0c7b82 */ /* 0x000eb00000000a00 */
[----:B------:R-:W3:Y:S02]  /*0130*/  LDC.64 R14, c[0x0][0x380] ;  /* 0x0000e000ff0e7b82 */ /* 0x000ee40000000a00 */
.L_x_13:
[----:B0-----:R-:W-:Y:S01]  /*0140*/  IADD3 R7, P0, PT, R5, R6, RZ ;  /* 0x0000000605077210 */ /* 0x001fe20007f1e0ff */
[----:B------:R-:W4:Y:S03]  /*0150*/  LDC.64 R22, c[0x0][0x390] ;  /* 0x0000e400ff167b82 */ /* 0x000f260000000a00 */
[----:B------:R-:W-:Y:S02]  /*0160*/  IADD3.X R18, PT, PT, RZ, RZ, RZ, P0, !PT ;  /* 0x000000ffff127210 */ /* 0x000fe400007fe4ff */
[----:B---3--:R-:W-:-:S03]  /*0170*/  LEA R16, P0, R7, R14, 0x2 ;  /* 0x0000000e07107211 */ /* 0x008fc600078010ff */
[----:B------:R-:W3:Y:S01]  /*0180*/  LDC.64 R20, c[0x0][0x398] ;  /* 0x0000e600ff147b82 */ /* 0x000ee20000000a00 */
[----:B------:R-:W-:-:S05]  /*0190*/  LEA.HI.X R17, R7, R15, R18, 0x2, P0 ;  /* 0x0000000f07117211 */ /* 0x000fca00000f1412 */
[----:B------:R-:W2:Y:S02]  /*01a0*/  LDG.E R7, desc[UR4][R16.64] ;  /* 0x0000000410077981 */ /* 0x000ea4000c1e1900 */
[----:B------:R-:W1:Y:S08]  /*01b0*/  LDC.64 R26, c[0x0][0x390] ;  /* 0x0000e400ff1a7b82 */ /* 0x000e700000000a00 */
[----:B------:R-:W0:Y:S01]  /*01c0*/  LDC.64 R28, c[0x0][0x398] ;  /* 0x0000e600ff1c7b82 */ /* 0x000e220000000a00 */
[----:B--2---:R-:W-:-:S13]  /*01d0*/  ISETP.NE.AND P1, PT, R7, RZ, PT ;  /* 0x000000ff0700720c */ /* 0x004fda0003f25270 */
[----:B------:R-:W2:Y:S01]  /*01e0*/  @P1 LDC.64 R18, c[0x0][0x3a0] ;  /* 0x0000e800ff121b82 */ /* 0x000ea20000000a00 */
[----:B----45:R-:W-:-:S04]  /*01f0*/  @P1 IMAD.WIDE R22, R0, 0x4, R22 ;  /* 0x0000000400161825 */ /* 0x030fc800078e0216 */
[C---:B---3--:R-:W-:Y:S01]  /*0200*/  @P1 IMAD.WIDE R24, R0.reuse, 0x4, R20 ;  /* 0x0000000400181825 */ /* 0x048fe200078e0214 */
[----:B------:R-:W-:Y:S04]  /*0210*/  @P1 STG.E desc[UR4][R22.64], R7 ;  /* 0x0000000716001986 */ /* 0x000fe8000c101904 */
[----:B------:R3:W-:Y:S02]  /*0220*/  @P1 STG.E desc[UR4][R24.64], R6 ;  /* 0x0000000618001986 */ /* 0x0007e4000c101904 */
[----:B---3--:R-:W3:Y:S01]  /*0230*/  LDC.64 R24, c[0x0][0x398] ;  /* 0x0000e600ff187b82 */ /* 0x008ee20000000a00 */
[----:B--2---:R-:W-:-:S05]  /*0240*/  @P1 IMAD.WIDE R18, R0, 0x4, R18 ;  /* 0x0000000400121825 */ /* 0x004fca00078e0212 */
[----:B------:R2:W-:Y:S04]  /*0250*/  @P1 STG.E desc[UR4][R18.64], R2 ;  /* 0x0000000212001986 */ /* 0x0005e8000c101904 */
[----:B------:R-:W4:Y:S01]  /*0260*/  LDG.E R7, desc[UR4][R16.64+0x4] ;  /* 0x0000040410077981 */ /* 0x000f22000c1e1900 */
[----:B------:R-:W-:Y:S01]  /*0270*/  @P1 VIADD R0, R0, 0x1 ;  /* 0x0000000100001836 */ /* 0x000fe20000000000 */
[----:B----4-:R-:W-:-:S13]  /*0280*/  ISETP.NE.AND P0, PT, R7, RZ, PT ;  /* 0x000000ff0700720c */ /* 0x010fda0003f05270 */
[----:B--2---:R-:W2:Y:S01]  /*0290*/  @P0 LDC.64 R18, c[0x0][0x3a0] ;  /* 0x0000e800ff120b82 */ /* 0x004ea20000000a00 */
[----:B-1----:R-:W-:Y:S01]  /*02a0*/  @P0 IMAD.WIDE R26, R0, 0x4, R26 ;  /* 0x00000004001a0825 */ /* 0x002fe200078e021a */
[----:B------:R-:W-:-:S03]  /*02b0*/  @P0 IADD3 R21, PT, PT, R6, 0x1, RZ ;  /* 0x0000000106150810 */ /* 0x000fc60007ffe0ff */
[C---:B0-----:R-:W-:Y:S01]  /*02c0*/  @P0 IMAD.WIDE R28, R0.reuse, 0x4, R28 ;  /* 0x00000004001c0825 */ /* 0x041fe200078e021c */
[----:B------:R0:W-:Y:S04]  /*02d0*/  @P0 STG.E desc[UR4][R26.64], R7 ;  /* 0x000000071a000986 */ /* 0x0001e8000c101904 */
[----:B------:R1:W-:Y:S01]  /*02e0*/  @P0 STG.E desc[UR4][R28.64], R21 ;  /* 0x000000151c000986 */ /* 0x0003e2000c101904 */
[----:B0-----:R-:W0:Y:S01]  /*02f0*/  LDC.64 R26, c[0x0][0x390] ;  /* 0x0000e400ff1a7b82 */ /* 0x001e220000000a00 */
[----:B--2---:R-:W-:-:S07]  /*0300*/  @P0 IMAD.WIDE R22, R0, 0x4, R18 ;  /* 0x0000000400160825 */ /* 0x004fce00078e0212 */
[----:B-1----:R-:W1:Y:S01]  /*0310*/  LDC.64 R20, c[0x0][0x390] ;  /* 0x0000e400ff147b82 */ /* 0x002e620000000a00 */
[----:B------:R2:W-:Y:S07]  /*0320*/  @P0 STG.E desc[UR4][R22.64], R2 ;  /* 0x0000000216000986 */ /* 0x0005ee000c101904 */
[----:B------:R-:W4:Y:S01]  /*0330*/  LDC.64 R28, c[0x0][0x398] ;  /* 0x0000e600ff1c7b82 */ /* 0x000f220000000a00 */
[----:B--2---:R-:W2:Y:S01]  /*0340*/  LDG.E R22, desc[UR4][R16.64+0x8] ;  /* 0x0000080410167981 */ /* 0x004ea2000c1e1900 */
[----:B------:R-:W-:Y:S01]  /*0350*/  @P0 VIADD R0, R0, 0x1 ;  /* 0x0000000100000836 */ /* 0x000fe20000000000 */
[----:B--2---:R-:W-:-:S13]  /*0360*/  ISETP.NE.AND P1, PT, R22, RZ, PT ;  /* 0x000000ff1600720c */ /* 0x004fda0003f25270 */
[----:B------:R-:W2:Y:S01]  /*0370*/  @P1 LDC.64 R18, c[0x0][0x3a0] ;  /* 0x0000e800ff121b82 */ /* 0x000ea20000000a00 */
[----:B-1----:R-:W-:Y:S01]  /*0380*/  @P1 IMAD.WIDE R20, R0, 0x4, R20 ;  /* 0x0000000400141825 */ /* 0x002fe200078e0214 */
[----:B------:R-:W-:-:S03]  /*0390*/  @P1 IADD3 R7, PT, PT, R6, 0x2, RZ ;  /* 0x0000000206071810 */ /* 0x000fc60007ffe0ff */
[C---:B---3--:R-:W-:Y:S01]  /*03a0*/  @P1 IMAD.WIDE R24, R0.reuse, 0x4, R24 ;  /* 0x0000000400181825 */ /* 0x048fe200078e0218 */
[----:B------:R-:W-:Y:S04]  /*03b0*/  @P1 STG.E desc[UR4][R20.64], R22 ;  /* 0x0000001614001986 */ /* 0x000fe8000c101904 */
[----:B------:R1:W-:Y:S02]  /*03c0*/  @P1 STG.E desc[UR4][R24.64], R7 ;  /* 0x0000000718001986 */ /* 0x0003e4000c101904 */
[----:B-1----:R-:W1:Y:S01]  /*03d0*/  LDC.64 R24, c[0x0][0x398] ;  /* 0x0000e600ff187b82 */ /* 0x002e620000000a00 */
[----:B--2---:R-:W-:-:S05]  /*03e0*/  @P1 IMAD.WIDE R18, R0, 0x4, R18 ;  /* 0x0000000400121825 */ /* 0x004fca00078e0212 */
[----:B------:R2:W-:Y:S04]  /*03f0*/  @P1 STG.E desc[UR4][R18.64], R2 ;  /* 0x0000000212001986 */ /* 0x0005e8000c101904 */
[----:B------:R-:W3:Y:S01]  /*0400*/  LDG.E R7, desc[UR4][R16.64+0xc] ;  /* 0x00000c0410077981 */ /* 0x000ee2000c1e1900 */
[----:B------:R-:W-:Y:S01]  /*0410*/  @P1 VIADD R0, R0, 0x1 ;  /* 0x0000000100001836 */ /* 0x000fe20000000000 */
[----:B---3--:R-:W-:-:S13]  /*0420*/  ISETP.NE.AND P0, PT, R7, RZ, PT ;  /* 0x000000ff0700720c */ /* 0x008fda0003f05270 */
[----:B--2---:R-:W2:Y:S01]  /*0430*/  @P0 LDC.64 R18, c[0x0][0x3a0] ;  /* 0x0000e800ff120b82 */ /* 0x004ea20000000a00 */
[----:B0-----:R-:W-:Y:S01]  /*0440*/  @P0 IMAD.WIDE R26, R0, 0x4, R26 ;  /* 0x00000004001a0825 */ /* 0x001fe200078e021a */
[----:B------:R-:W-:-:S03]  /*0450*/  @P0 IADD3 R23, PT, PT, R6, 0x3, RZ ;  /* 0x0000000306170810 */ /* 0x000fc60007ffe0ff */
[C---:B----4-:R-:W-:Y:S01]  /*0460*/  @P0 IMAD.WIDE R28, R0.reuse, 0x4, R28 ;  /* 0x00000004001c0825 */ /* 0x050fe200078e021c */
[----:B------:R0:W-:Y:S04]  /*0470*/  @P0 STG.E desc[UR4][R26.64], R7 ;  /* 0x000000071a000986 */ /* 0x0001e8000c101904 */
[----:B------:R3:W-:Y:S01]  /*0480*/  @P0 STG.E desc[UR4][R28.64], R23 ;  /* 0x000000171c000986 */ /* 0x0007e2000c101904 */
[----:B0-----:R-:W0:Y:S01]  /*0490*/  LDC.64 R26, c[0x0][0x390] ;  /* 0x0000e400ff1a7b82 */ /* 0x001e220000000a00 */
[----:B--2---:R-:W-:-:S07]  /*04a0*/  @P0 IMAD.WIDE R20, R0, 0x4, R18 ;  /* 0x0000000400140825 */ /* 0x004fce00078e0212 */
[----:B---3--:R-:W2:Y:S01]  /*04b0*/  LDC.64 R22, c[0x0][0x390] ;  /* 0x0000e400ff167b82 */ /* 0x008ea20000000a00 */
[----:B------:R3:W-:Y:S07]  /*04c0*/  @P0 STG.E desc[UR4][R20.64], R2 ;  /* 0x0000000214000986 */ /* 0x0007ee000c101904 */
[----:B------:R-:W4:Y:S01]  /*04d0*/  LDC.64 R28, c[0x0][0x398] ;  /* 0x0000e600ff1c7b82 */ /* 0x000f220000000a00 */
[----:B---3--:R-:W3:Y:S01]  /*04e0*/  LDG.E R20, desc[UR4][R16.64+0x10] ;  /* 0x0000100410147981 */ /* 0x008ee2000c1e1900 */
[----:B------:R-:W-:Y:S01]  /*04f0*/  @P0 VIADD R0, R0, 0x1 ;  /* 0x0000000100000836 */ /* 0x000fe20000000000 */
[----:B---3--:R-:W-:-:S13]  /*0500*/  ISETP.NE.AND P1, PT, R20, RZ, PT ;  /* 0x000000ff1400720c */ /* 0x008fda0003f25270 */
[----:B------:R-:W3:Y:S01]  /*0510*/  @P1 LDC.64 R18, c[0x0][0x3a0] ;  /* 0x0000e800ff121b82 */ /* 0x000ee20000000a00 */
[----:B--2---:R-:W-:Y:S01]  /*0520*/  @P1 IMAD.WIDE R22, R0, 0x4, R22 ;  /* 0x0000000400161825 */ /* 0x004fe200078e0216 */
[----:B------:R-:W-:-:S03]  /*0530*/  @P1 IADD3 R7, PT, PT, R6, 0x4, RZ ;  /* 0x0000000406071810 */ /* 0x000fc60007ffe0ff */
[C---:B-1----:R-:W-:Y:S01]  /*0540*/  @P1 IMAD.WIDE R24, R0.reuse, 0x4, R24 ;  /* 0x0000000400181825 */ /* 0x042fe200078e0218 */
[----:B------:R1:W-:Y:S04]  /*0550*/  @P1 STG.E desc[UR4][R22.64], R20 ;  /* 0x0000001416001986 */ /* 0x0003e8000c101904 */
[----:B------:R2:W-:Y:S01]  /*0560*/  @P1 STG.E desc[UR4][R24.64], R7 ;  /* 0x0000000718001986 */ /* 0x0005e2000c101904 */
[----:B-1----:R-:W1:Y:S01]  /*0570*/  LDC.64 R22, c[0x0][0x398] ;  /* 0x0000e600ff167b82 */ /* 0x002e620000000a00 */
[----:B---3--:R-:W-:-:S05]  /*0580*/  @P1 IMAD.WIDE R18, R0, 0x4, R18 ;  /* 0x0000000400121825 */ /* 0x008fca00078e0212 */
[----:B------:R3:W-:Y:S04]  /*0590*/  @P1 STG.E desc[UR4][R18.64], R2 ;  /* 0x0000000212001986 */ /* 0x0007e8000c101904 */
[----:B--2---:R-:W2:Y:S01]  /*05a0*/  LDG.E R7, desc[UR4][R16.64+0x14] ;  /* 0x0000140410077981 */ /* 0x004ea2000c1e1900 */
[----:B------:R-:W-:Y:S01]  /*05b0*/  @P1 VIADD R0, R0, 0x1 ;  /* 0x0000000100001836 */ /* 0x000fe20000000000 */
[----:B--2---:R-:W-:-:S13]  /*05c0*/  ISETP.NE.AND P0, PT, R7, RZ, PT ;  /* 0x000000ff0700720c */ /* 0x004fda0003f05270 */
[----:B---3--:R-:W2:Y:S01]  /*05d0*/  @P0 LDC.64 R18, c[0x0][0x3a0] ;  /* 0x0000e800ff120b82 */ /* 0x008ea20000000a00 */
[----:B0-----:R-:W-:Y:S01]  /*05e0*/  @P0 IMAD.WIDE R26, R0, 0x4, R26 ;  /* 0x00000004001a0825 */ /* 0x001fe200078e021a */
[----:B------:R-:W-:-:S03]  /*05f0*/  @P0 IADD3 R21, PT, PT, R6, 0x5, RZ ;  /* 0x0000000506150810 */ /* 0x000fc60007ffe0ff */
[C---:B----4-:R-:W-:Y:S01]  /*0600*/  @P0 IMAD.WIDE R28, R0.reuse, 0x4, R28 ;  /* 0x00000004001c0825 */ /* 0x050fe200078e021c */
[----:B------:R-:W-:Y:S04]  /*0610*/  @P0 STG.E desc[UR4][R26.64], R7 ;  /* 0x000000071a000986 */ /* 0x000fe8000c101904 */
[----:B------:R0:W-:Y:S02]  /*0620*/  @P0 STG.E desc[UR4][R28.64], R21 ;  /* 0x000000151c000986 */ /* 0x0001e4000c101904 */
[----:B0-----:R-:W0:Y:S01]  /*0630*/  LDC.64 R20, c[0x0][0x390] ;  /* 0x0000e400ff147b82 */ /* 0x001e220000000a00 */
[----:B--2---:R-:W-:-:S05]  /*0640*/  @P0 IMAD.WIDE R24, R0, 0x4, R18 ;  /* 0x0000000400180825 */ /* 0x004fca00078e0212 */
[----:B------:R2:W-:Y:S04]  /*0650*/  @P0 STG.E desc[UR4][R24.64], R2 ;  /* 0x0000000218000986 */ /* 0x0005e8000c101904 */
[----:B------:R-:W3:Y:S01]  /*0660*/  LDG.E R7, desc[UR4][R16.64+0x18] ;  /* 0x0000180410077981 */ /* 0x000ee2000c1e1900 */
[----:B------:R-:W-:Y:S01]  /*0670*/  @P0 VIADD R0, R0, 0x1 ;  /* 0x0000000100000836 */ /* 0x000fe20000000000 */
[----:B---3--:R-:W-:-:S13]  /*0680*/  ISETP.NE.AND P1, PT, R7, RZ, PT ;  /* 0x000000ff0700720c */ /* 0x008fda0003f25270 */
[----:B------:R-:W3:Y:S01]  /*0690*/  @P1 LDC.64 R18, c[0x0][0x3a0] ;  /* 0x0000e800ff121b82 */ /* 0x000ee20000000a00 */
[----:B0-----:R-:W-:Y:S01]  /*06a0*/  @P1 IMAD.WIDE R20, R0, 0x4, R20 ;  /* 0x0000000400141825 */ /* 0x001fe200078e0214 */
[----:B--2---:R-:W-:-:S03]  /*06b0*/  @P1 IADD3 R25, PT, PT, R6, 0x6, RZ ;  /* 0x0000000606191810 */ /* 0x004fc60007ffe0ff */
[C---:B-1----:R-:W-:Y:S01]  /*06c0*/  @P1 IMAD.WIDE R22, R0.reuse, 0x4, R22 ;  /* 0x0000000400161825 */ /* 0x042fe200078e0216 */
[----:B------:R0:W-:Y:S04]  /*06d0*/  @P1 STG.E desc[UR4][R20.64], R7 ;  /* 0x0000000714001986 */ /* 0x0001e8000c101904 */
[----:B------:R0:W-:Y:S01]  /*06e0*/  @P1 STG.E desc[UR4][R22.64], R25 ;  /* 0x0000001916001986 */ /* 0x0001e2000c101904 */
[----:B---3--:R-:W-:-:S05]  /*06f0*/  @P1 IMAD.WIDE R18, R0, 0x4, R18 ;  /* 0x0000000400121825 */ /* 0x008fca00078e0212 */
[----:B------:R0:W-:Y:S04]  /*0700*/  @P1 STG.E desc[UR4][R18.64], R2 ;  /* 0x0000000212001986 */ /* 0x0001e8000c101904 */
[----:B------:R-:W2:Y:S01]  /*0710*/  LDG.E R27, desc[UR4][R16.64+0x1c] ;  /* 0x00001c04101b7981 */ /* 0x000ea2000c1e1900 */
[----:B------:R-:W-:Y:S02]  /*0720*/  @P1 IADD3 R0, PT, PT, R0, 0x1, RZ ;  /* 0x0000000100001810 */ /* 0x000fe40007ffe0ff */
[----:B--2---:R-:W-:-:S13]  /*0730*/  ISETP.NE.AND P0, PT, R27, RZ, PT ;  /* 0x000000ff1b00720c */ /* 0x004fda0003f05270 */
[----:B0-----:R-:W-:Y:S05]  /*0740*/  @!P0 BRA `(.L_x_12) ;  /* 0x0000000000208947 */ /* 0x001fea0003800000 */
[----:B------:R-:W-:-:S04]  /*0750*/  IMAD.WIDE R16, R0, 0x4, R10 ;  /* 0x0000000400107825 */ /* 0x000fc800078e020a */
[----:B------:R-:W-:Y:S01]  /*0760*/  VIADD R7, R6, 0x7 ;  /* 0x0000000706077836 */ /* 0x000fe20000000000 */
[----:B------:R0:W-:Y:S01]  /*0770*/  STG.E desc[UR4][R16.64], R27 ;  /* 0x0000001b10007986 */ /* 0x0001e2000c101904 */
[----:B------:R-:W-:-:S04]  /*0780*/  IMAD.WIDE R18, R0, 0x4, R12 ;  /* 0x0000000400127825 */ /* 0x000fc800078e020c */
[C---:B------:R-:W-:Y:S01]  /*0790*/  IMAD.WIDE R20, R0.reuse, 0x4, R8 ;  /* 0x0000000400147825 */ /* 0x040fe200078e0208 */
[----:B------:R0:W-:Y:S01]  /*07a0*/  STG.E desc[UR4][R18.64], R7 ;  /* 0x0000000712007986 */ /* 0x0001e2000c101904 */
[----:B------:R-:W-:-:S03]  /*07b0*/  IADD3 R0, PT, PT, R0, 0x1, RZ ;  /* 0x0000000100007810 */ /* 0x000fc60007ffe0ff */
[----:B------:R0:W-:Y:S04]  /*07c0*/  STG.E desc[UR4][R20.64], R2 ;  /* 0x0000000214007986 */ /* 0x0001e8000c101904 */
.L_x_12:
[----:B------:R-:W-:-:S04]  /*07d0*/  IADD3 R6, PT, PT, R6, 0x8, RZ ;  /* 0x0000000806067810 */ /* 0x000fc80007ffe0ff */
[----:B------:R-:W-:-:S13]  /*07e0*/  ISETP.NE.AND P0, PT, R6, R4, PT ;  /* 0x000000040600720c */ /* 0x000fda0003f05270 */
[----:B------:R-:W-:Y:S05]  /*07f0*/  @P0 BRA `(.L_x_13) ;  /* 0xfffffff800500947 */ /* 0x000fea000383ffff */
.L_x_11:
[----:B------:R-:W-:-:S13]  /*0800*/  ISETP.NE.AND P0, PT, R3, RZ, PT ;  /* 0x000000ff0300720c */ /* 0x000fda0003f05270 */
[----:B------:R-:W-:Y:S05]  /*0810*/  @!P0 EXIT ;  /* 0x000000000000894d */ /* 0x000fea0003800000 */
[----:B------:R-:W1:Y:S01]  /*0820*/  LDC R8, c[0x0][0x3a8] ;  /* 0x0000ea00ff087b82 */ /* 0x000e620000000800 */
[----:B------:R-:W-:Y:S02]  /*0830*/  ISETP.GE.U32.AND P0, PT, R3, 0x4, PT ;  /* 0x000000040300780c */ /* 0x000fe40003f06070 */
[----:B-1----:R-:W-:-:S11]  /*0840*/  LOP3.LUT R3, R8, 0x3, RZ, 0xc0, !PT ;  /* 0x0000000308037812 */ /* 0x002fd600078ec0ff */
[----:B------:R-:W-:Y:S05]  /*0850*/  @!P0 BRA `(.L_x_14) ;  /* 0x0000000000e88947 */ /* 0x000fea0003800000 */
[----:B------:R-:W1:Y:S01]  /*0860*/  LDC.64 R12, c[0x0][0x380] ;  /* 0x0000e000ff0c7b82 */ /* 0x000e620000000a00 */
[----:B0-----:R-:W-:-:S05]  /*0870*/  IADD3 R7, P0, PT, R5, R4, RZ ;  /* 0x0000000405077210 */ /* 0x001fca0007f1e0ff */
[----:B------:R-:W-:Y:S02]  /*0880*/  IMAD.X R10, RZ, RZ, RZ, P0 ;  /* 0x000000ffff0a7224 */ /* 0x000fe400000e06ff */
[----:B------:R-:W0:Y:S08]  /*0890*/  LDC.64 R16, c[0x0][0x390] ;  /* 0x0000e400ff107b82 */ /* 0x000e300000000a00 */
[----:B------:R-:W2:Y:S01]  /*08a0*/  LDC.64 R18, c[0x0][0x398] ;  /* 0x0000e600ff127b82 */ /* 0x000ea20000000a00 */
[----:B-1----:R-:W-:-:S04]  /*08b0*/  LEA R6, P0, R7, R12, 0x2 ;  /* 0x0000000c07067211 */ /* 0x002fc800078010ff */
[----:B------:R-:W-:-:S03]  /*08c0*/  LEA.HI.X R7, R7, R13, R10, 0x2, P0 ;  /* 0x0000000d07077211 */ /* 0x000fc600000f140a */
[----:B------:R-:W1:Y:S02]  /*08d0*/  LDC.64 R10, c[0x0][0x390] ;  /* 0x0000e400ff0a7b82 */ /* 0x000e640000000a00 */
[----:B------:R-:W3:Y:S06]  /*08e0*/  LDG.E R23, desc[UR4][R6.64] ;  /* 0x0000000406177981 */ /* 0x000eec000c1e1900 */
[----:B------:R-:W4:Y:S01]  /*08f0*/  LDC.64 R12, c[0x0][0x398] ;  /* 0x0000e600ff0c7b82 */ /* 0x000f220000000a00 */
[----:B---3--:R-:W-:-:S13]  /*0900*/  ISETP.NE.AND P1, PT, R23, RZ, PT ;  /* 0x000000ff1700720c */ /* 0x008fda0003f25270 */
[----:B------:R-:W3:Y:S01]  /*0910*/  @P1 LDC.64 R14, c[0x0][0x3a0] ;  /* 0x0000e800ff0e1b82 */ /* 0x000ee20000000a00 */
[----:B-1---5:R-:W-:-:S04]  /*0920*/  @P1 IMAD.WIDE R10, R0, 0x4, R10 ;  /* 0x00000004000a1825 */ /* 0x022fc800078e020a */
[C---:B----4-:R-:W-:Y:S01]  /*0930*/  @P1 IMAD.WIDE R12, R0.reuse, 0x4, R12 ;  /* 0x00000004000c1825 */ /* 0x050fe200078e020c */
[----:B------:R1:W-:Y:S04]  /*0940*/  @P1 STG.E desc[UR4][R10.64], R23 ;  /* 0x000000170a001986 */ /* 0x0003e8000c101904 */
[----:B------:R4:W-:Y:S01]  /*0950*/  @P1 STG.E desc[UR4][R12.64], R4 ;  /* 0x000000040c001986 */ /* 0x0009e2000c101904 */
[----:B-1----:R-:W1:Y:S01]  /*0960*/  LDC.64 R10, c[0x0][0x390] ;  /* 0x0000e400ff0a7b82 */ /* 0x002e620000000a00 */
[----:B---3--:R-:W-:-:S07]  /*0970*/  @P1 IMAD.WIDE R14, R0, 0x4, R14 ;  /* 0x00000004000e1825 */ /* 0x008fce00078e020e */
[----:B----4-:R-:W3:Y:S01]  /*0980*/  LDC.64 R12, c[0x0][0x398] ;  /* 0x0000e600ff0c7b82 */ /* 0x010ee20000000a00 */
[----:B------:R4:W-:Y:S04]  /*0990*/  @P1 STG.E desc[UR4][R14.64], R2 ;  /* 0x000000020e001986 */ /* 0x0009e8000c101904 */
[----:B------:R-:W2:Y:S01]  /*09a0*/  LDG.E R25, desc[UR4][R6.64+0x4] ;  /* 0x0000040406197981 */ /* 0x000ea2000c1e1900 */
[----:B------:R-:W-:Y:S02]  /*09b0*/  @P1 IADD3 R0, PT, PT, R0, 0x1, RZ ;  /* 0x0000000100001810 */ /* 0x000fe40007ffe0ff */
[----:B--2---:R-:W-:-:S13]  /*09c0*/  ISETP.NE.AND P0, PT, R25, RZ, PT ;  /* 0x000000ff1900720c */ /* 0x004fda0003f05270 */
[----:B------:R-:W2:Y:S01]  /*09d0*/  @P0 LDC.64 R20, c[0x0][0x3a0] ;  /* 0x0000e800ff140b82 */ /* 0x000ea20000000a00 */
[----:B0-----:R-:W-:Y:S01]  /*09e0*/  @P0 IMAD.WIDE R16, R0, 0x4, R16 ;  /* 0x0000000400100825 */ /* 0x001fe200078e0210 */
[----:B------:R-:W-:-:S03]  /*09f0*/  @P0 IADD3 R9, PT, PT, R4, 0x1, RZ ;  /* 0x0000000104090810 */ /* 0x000fc60007ffe0ff */
[C---:B------:R-:W-:Y:S01]  /*0a00*/  @P0 IMAD.WIDE R18, R0.reuse, 0x4, R18 ;  /* 0x0000000400120825 */ /* 0x040fe200078e0212 */
[----:B------:R0:W-:Y:S04]  /*0a10*/  @P0 STG.E desc[UR4][R16.64], R25 ;  /* 0x0000001910000986 */ /* 0x0001e8000c101904 */
[----:B------:R0:W-:Y:S01]  /*0a20*/  @P0 STG.E desc[UR4][R18.64], R9 ;  /* 0x0000000912000986 */ /* 0x0001e2000c101904 */
[----:B--2---:R-:W-:-:S05]  /*0a30*/  @P0 IMAD.WIDE R20, R0, 0x4, R20 ;  /* 0x0000000400140825 */ /* 0x004fca00078e0214 */
[----:B------:R2:W-:Y:S04]  /*0a40*/  @P0 STG.E desc[UR4][R20.64], R2 ;  /* 0x0000000214000986 */ /* 0x0005e8000c101904 */
[----:B------:R-:W4:Y:S01]  /*0a50*/  LDG.E R27, desc[UR4][R6.64+0x8] ;  /* 0x00000804061b7981 */ /* 0x000f22000c1e1900 */
[----:B------:R-:W-:Y:S01]  /*0a60*/  @P0 VIADD R0, R0, 0x1 ;  /* 0x0000000100000836 */ /* 0x000fe20000000000 */
[----:B----4-:R-:W-:-:S13]  /*0a70*/  ISETP.NE.AND P1, PT, R27, RZ, PT ;  /* 0x000000ff1b00720c */ /* 0x010fda0003f25270 */
[----:B------:R-:W4:Y:S01]  /*0a80*/  @P1 LDC.64 R14, c[0x0][0x3a0] ;  /* 0x0000e800ff0e1b82 */ /* 0x000f220000000a00 */
[----:B-1----:R-:W-:Y:S01]  /*0a90*/  @P1 IMAD.WIDE R10, R0, 0x4, R10 ;  /* 0x00000004000a1825 */ /* 0x002fe200078e020a */
[----:B------:R-:W-:-:S03]  /*0aa0*/  @P1 IADD3 R23, PT, PT, R4, 0x2, RZ ;  /* 0x0000000204171810 */ /* 0x000fc60007ffe0ff */
[C---:B---3--:R-:W-:Y:S01]  /*0ab0*/  @P1 IMAD.WIDE R12, R0.reuse, 0x4, R12 ;  /* 0x00000004000c1825 */ /* 0x048fe200078e020c */
[----:B------:R2:W-:Y:S04]  /*0ac0*/  @P1 STG.E desc[UR4][R10.64], R27 ;  /* 0x0000001b0a001986 */ /* 0x0005e8000c101904 */
[----:B------:R2:W-:Y:S01]  /*0ad0*/  @P1 STG.E desc[UR4][R12.64], R23 ;  /* 0x000000170c001986 */ /* 0x0005e2000c101904 */
[----:B----4-:R-:W-:-:S05]  /*0ae0*/  @P1 IMAD.WIDE R14, R0, 0x4, R14 ;  /* 0x00000004000e1825 */ /* 0x010fca00078e020e */
[----:B------:R2:W-:Y:S04]  /*0af0*/  @P1 STG.E desc[UR4][R14.64], R2 ;  /* 0x000000020e001986 */ /* 0x0005e8000c101904 */
[----:B0-----:R-:W3:Y:S01]  /*0b00*/  LDG.E R17, desc[UR4][R6.64+0xc] ;  /* 0x00000c0406117981 */ /* 0x001ee2000c1e1900 */
[----:B------:R-:W-:Y:S02]  /*0b10*/  @P1 IADD3 R0, PT, PT, R0, 0x1, RZ ;  /* 0x0000000100001810 */ /* 0x000fe40007ffe0ff */
[----:B---3--:R-:W-:-:S13]  /*0b20*/  ISETP.NE.AND P0, PT, R17, RZ, PT ;  /* 0x000000ff1100720c */ /* 0x008fda0003f05270 */
[----:B--2---:R-:W-:Y:S05]  /*0b30*/  @!P0 BRA `(.L_x_15) ;  /* 0x00000000002c8947 */ /* 0x004fea0003800000 */
[----:B------:R-:W0:Y:S01]  /*0b40*/  LDC.64 R6, c[0x0][0x390] ;  /* 0x0000e400ff067b82 */ /* 0x000e220000000a00 */
[----:B------:R-:W-:-:S07]  /*0b50*/  VIADD R9, R4, 0x3 ;  /* 0x0000000304097836 */ /* 0x000fce0000000000 */
[----:B------:R-:W1:Y:S08]  /*0b60*/  LDC.64 R10, c[0x0][0x398] ;  /* 0x0000e600ff0a7b82 */ /* 0x000e700000000a00 */
[----:B------:R-:W2:Y:S01]  /*0b70*/  LDC.64 R12, c[0x0][0x3a0] ;  /* 0x0000e800ff0c7b82 */ /* 0x000ea20000000a00 */
[----:B0-----:R-:W-:-:S05]  /*0b80*/  IMAD.WIDE R6, R0, 0x4, R6 ;  /* 0x0000000400067825 */ /* 0x001fca00078e0206 */
[----:B------:R0:W-:Y:S01]  /*0b90*/  STG.E desc[UR4][R6.64], R17 ;  /* 0x0000001106007986 */ /* 0x0001e2000c101904 */
[----:B-1----:R-:W-:-:S05]  /*0ba0*/  IMAD.WIDE R10, R0, 0x4, R10 ;  /* 0x00000004000a7825 */ /* 0x002fca00078e020a */
[----:B------:R0:W-:Y:S01]  /*0bb0*/  STG.E desc[UR4][R10.64], R9 ;  /* 0x000000090a007986 */ /* 0x0001e2000c101904 */
[C---:B--2---:R-:W-:Y:S01]  /*0bc0*/  IMAD.WIDE R12, R0.reuse, 0x4, R12 ;  /* 0x00000004000c7825 */ /* 0x044fe200078e020c */
[----:B------:R-:W-:-:S04]  /*0bd0*/  IADD3 R0, PT, PT, R0, 0x1, RZ ;  /* 0x0000000100007810 */ /* 0x000fc80007ffe0ff */
[----:B------:R0:W-:Y:S03]  /*0be0*/  STG.E desc[UR4][R12.64], R2 ;  /* 0x000000020c007986 */ /* 0x0001e6000c101904 */
.L_x_15:
[----:B------:R-:W-:-:S07]  /*0bf0*/  IADD3 R4, PT, PT, R4, 0x4, RZ ;  /* 0x0000000404047810 */ /* 0x000fce0007ffe0ff */
.L_x_14:
[----:B------:R-:W-:-:S13]  /*0c00*/  ISETP.NE.AND P0, PT, R3, RZ, PT ;  /* 0x000000ff0300720c */ /* 0x000fda0003f05270 */
[----:B------:R-:W-:Y:S05]  /*0c10*/  @!P0 EXIT ;  /* 0x000000000000894d */ /* 0x000fea0003800000 */
[----:B------:R-:W-:-:S13]  /*0c20*/  ISETP.NE.AND P0, PT, R3, 0x1, PT ;  /* 0x000000010300780c */ /* 0x000fda0003f05270 */
[----:B------:R-:W-:Y:S05]  /*0c30*/  @!P0 BRA `(.L_x_16) ;  /* 0x0000000000808947 */ /* 0x000fea0003800000 */
[----:B0-----:R-:W0:Y:S01]  /*0c40*/  LDC.64 R6, c[0x0][0x380] ;  /* 0x0000e000ff067b82 */ /* 0x001e220000000a00 */
[----:B------:R-:W-:-:S05]  /*0c50*/  IADD3 R3, P0, PT, R5, R4, RZ ;  /* 0x0000000405037210 */ /* 0x000fca0007f1e0ff */
[----:B------:R-:W-:Y:S02]  /*0c60*/  IMAD.X R10, RZ, RZ, RZ, P0 ;  /* 0x000000ffff0a7224 */ /* 0x000fe400000e06ff */
[----:B------:R-:W1:Y:S01]  /*0c70*/  LDC.64 R12, c[0x0][0x398] ;  /* 0x0000e600ff0c7b82 */ /* 0x000e620000000a00 */
[----:B0-----:R-:W-:-:S04]  /*0c80*/  LEA R6, P0, R3, R6, 0x2 ;  /* 0x0000000603067211 */ /* 0x001fc800078010ff */
[----:B------:R-:W-:-:S03]  /*0c90*/  LEA.HI.X R7, R3, R7, R10, 0x2, P0 ;  /* 0x0000000703077211 */ /* 0x000fc600000f140a */
[----:B------:R-:W0:Y:S02]  /*0ca0*/  LDC.64 R10, c[0x0][0x390] ;  /* 0x0000e400ff0a7b82 */ /* 0x000e240000000a00 */
[----:B------:R-:W2:Y:S02]  /*0cb0*/  LDG.E R3, desc[UR4][R6.64] ;  /* 0x0000000406037981 */ /* 0x000ea4000c1e1900 */
[----:B--2---:R-:W-:-:S13]  /*0cc0*/  ISETP.NE.AND P0, PT, R3, RZ, PT ;  /* 0x000000ff0300720c */ /* 0x004fda0003f05270 */
[----:B------:R-:W2:Y:S01]  /*0cd0*/  @P0 LDC.64 R14, c[0x0][0x3a0] ;  /* 0x0000e800ff0e0b82 */ /* 0x000ea20000000a00 */
[----:B0----5:R-:W-:-:S04]  /*0ce0*/  @P0 IMAD.WIDE R10, R0, 0x4, R10 ;  /* 0x00000004000a0825 */ /* 0x021fc800078e020a */
[C---:B-1----:R-:W-:Y:S01]  /*0cf0*/  @P0 IMAD.WIDE R12, R0.reuse, 0x4, R12 ;  /* 0x00000004000c0825 */ /* 0x042fe200078e020c */
[----:B------:R0:W-:Y:S04]  /*0d00*/  @P0 STG.E desc[UR4][R10.64], R3 ;  /* 0x000000030a000986 */ /* 0x0001e8000c101904 */
[----:B------:R0:W-:Y:S01]  /*0d10*/  @P0 STG.E desc[UR4][R12.64], R4 ;  /* 0x000000040c000986 */ /* 0x0001e2000c101904 */
[----:B--2---:R-:W-:-:S05]  /*0d20*/  @P0 IMAD.WIDE R14, R0, 0x4, R14 ;  /* 0x00000004000e0825 */ /* 0x004fca00078e020e */
[----:B------:R0:W-:Y:S04]  /*0d30*/  @P0 STG.E desc[UR4][R14.64], R2 ;  /* 0x000000020e000986 */ /* 0x0001e8000c101904 */
[----:B------:R-:W2:Y:S01]  /*0d40*/  LDG.E R9, desc[UR4][R6.64+0x4] ;  /* 0x0000040406097981 */ /* 0x000ea2000c1e1900 */
[----:B------:R-:W-:Y:S02]  /*0d50*/  @P0 IADD3 R0, PT, PT, R0, 0x1, RZ ;  /* 0x0000000100000810 */ /* 0x000fe40007ffe0ff */
[----:B--2---:R-:W-:-:S13]  /*0d60*/  ISETP.NE.AND P1, PT, R9, RZ, PT ;  /* 0x000000ff0900720c */ /* 0x004fda0003f25270 */
[----:B0-----:R-:W-:Y:S05]  /*0d70*/  @!P1 BRA `(.L_x_17) ;  /* 0x00000000002c9947 */ /* 0x001fea0003800000 */
[----:B------:R-:W0:Y:S01]  /*0d80*/  LDC.64 R6, c[0x0][0x390] ;  /* 0x0000e400ff067b82 */ /* 0x000e220000000a00 */
[----:B------:R-:W-:-:S07]  /*0d90*/  IADD3 R3, PT, PT, R4, 0x1, RZ ;  /* 0x0000000104037810 */ /* 0x000fce0007ffe0ff */
[----:B------:R-:W1:Y:S08]  /*0da0*/  LDC.64 R10, c[0x0][0x398] ;  /* 0x0000e600ff0a7b82 */ /* 0x000e700000000a00 */
[----:B------:R-:W2:Y:S01]  /*0db0*/  LDC.64 R12, c[0x0][0x3a0] ;  /* 0x0000e800ff0c7b82 */ /* 0x000ea20000000a00 */
[----:B0-----:R-:W-:-:S05]  /*0dc0*/  IMAD.WIDE R6, R0, 0x4, R6 ;  /* 0x0000000400067825 */ /* 0x001fca00078e0206 */
[----:B------:R0:W-:Y:S01]  /*0dd0*/  STG.E desc[UR4][R6.64], R9 ;  /* 0x0000000906007986 */ /* 0x0001e2000c101904 */
[----:B-1----:R-:W-:-:S05]  /*0de0*/  IMAD.WIDE R10, R0, 0x4, R10 ;  /* 0x00000004000a7825 */ /* 0x002fca00078e020a */
[----:B------:R0:W-:Y:S01]  /*0df0*/  STG.E desc[UR4][R10.64], R3 ;  /* 0x000000030a007986 */ /* 0x0001e2000c101904 */
[----:B--2---:R-:W-:-:S04]  /*0e00*/  IMAD.WIDE R12, R0, 0x4, R12 ;  /* 0x00000004000c7825 */ /* 0x004fc800078e020c */
[----:B------:R-:W-:Y:S01]  /*0e10*/  VIADD R0, R0, 0x1 ;  /* 0x0000000100007836 */ /* 0x000fe20000000000 */
[----:B------:R0:W-:Y:S06]  /*0e20*/  STG.E desc[UR4][R12.64], R2 ;  /* 0x000000020c007986 */ /* 0x0001ec000c101904 */
.L_x_17:
[----:B------:R-:W-:-:S07]  /*0e30*/  IADD3 R4, PT, PT, R4, 0x2, RZ ;  /* 0x0000000204047810 */ /* 0x000fce0007ffe0ff */
.L_x_16:
[----:B------:R-:W-:-:S04]  /*0e40*/  LOP3.LUT R8, R8, 0x1, RZ, 0xc0, !PT ;  /* 0x0000000108087812 */ /* 0x000fc800078ec0ff */
[----:B------:R-:W-:-:S13]  /*0e50*/  ISETP.NE.U32.AND P0, PT, R8, 0x1, PT ;  /* 0x000000010800780c */ /* 0x000fda0003f05070 */
[----:B------:R-:W-:Y:S05]  /*0e60*/  @P0 EXIT ;  /* 0x000000000000094d */ /* 0x000fea0003800000 */
[----:B0-----:R-:W0:Y:S01]  /*0e70*/  LDC.64 R6, c[0x0][0x380] ;  /* 0x0000e000ff067b82 */ /* 0x001e220000000a00 */
[----:B------:R-:W-:-:S04]  /*0e80*/  IADD3 R5, P0, PT, R5, R4, RZ ;  /* 0x0000000405057210 */ /* 0x000fc80007f1e0ff */
[----:B------:R-:W-:Y:S02]  /*0e90*/  IADD3.X R8, PT, PT, RZ, RZ, RZ, P0, !PT ;  /* 0x000000ffff087210 */ /* 0x000fe400007fe4ff */
[----:B0-----:R-:W-:-:S04]  /*0ea0*/  LEA R6, P0, R5, R6, 0x2 ;  /* 0x0000000605067211 */ /* 0x001fc800078010ff */
[----:B------:R-:W-:-:S05]  /*0eb0*/  LEA.HI.X R7, R5, R7, R8, 0x2, P0 ;  /* 0x0000000705077211 */ /* 0x000fca00000f1408 */
[----:B------:R-:W2:Y:S02]  /*0ec0*/  LDG.E R3, desc[UR4][R6.64] ;  /* 0x0000000406037981 */ /* 0x000ea4000c1e1900 */
[----:B--2---:R-:W-:-:S13]  /*0ed0*/  ISETP.NE.AND P0, PT, R3, RZ, PT ;  /* 0x000000ff0300720c */ /* 0x004fda0003f05270 */
[----:B------:R-:W-:Y:S05]  /*0ee0*/  @!P0 EXIT ;  /* 0x000000000000894d */ /* 0x000fea0003800000 */
[----:B------:R-:W0:Y:S08]  /*0ef0*/  LDC.64 R6, c[0x0][0x390] ;  /* 0x0000e400ff067b82 */ /* 0x000e300000000a00 */
[----:B------:R-:W1:Y:S08]  /*0f00*/  LDC.64 R8, c[0x0][0x398] ;  /* 0x0000e600ff087b82 */ /* 0x000e700000000a00 */
[----:B------:R-:W2:Y:S01]  /*0f10*/  LDC.64 R10, c[0x0][0x3a0] ;  /* 0x0000e800ff0a7b82 */ /* 0x000ea20000000a00 */
[----:B0----5:R-:W-:-:S05]  /*0f20*/  IMAD.WIDE R6, R0, 0x4, R6 ;  /* 0x0000000400067825 */ /* 0x021fca00078e0206 */
[----:B------:R-:W-:Y:S01]  /*0f30*/  STG.E desc[UR4][R6.64], R3 ;  /* 0x0000000306007986 */ /* 0x000fe2000c101904 */
[----:B-1----:R-:W-:-:S05]  /*0f40*/  IMAD.WIDE R8, R0, 0x4, R8 ;  /* 0x0000000400087825 */ /* 0x002fca00078e0208 */
[----:B------:R-:W-:Y:S01]  /*0f50*/  STG.E desc[UR4][R8.64], R4 ;  /* 0x0000000408007986 */ /* 0x000fe2000c101904 */
[----:B--2---:R-:W-:-:S05]  /*0f60*/  IMAD.WIDE R10, R0, 0x4, R10 ;  /* 0x00000004000a7825 */ /* 0x004fca00078e020a */
[----:B------:R-:W-:Y:S01]  /*0f70*/  STG.E desc[UR4][R10.64], R2 ;  /* 0x000000020a007986 */ /* 0x000fe2000c101904 */
[----:B------:R-:W-:Y:S05]  /*0f80*/  EXIT ;  /* 0x000000000000794d */ /* 0x000fea0003800000 */
.L_x_18:
        /* <DEDUP_REMOVED lines=15> */
.L_x_20:


//--------------------- .nv.shared.reserved.0     --------------------------
	.section	.nv.shared.reserved.0,"aw",@nobits
	.weak		__nv_reservedSMEM_offset_0_alias
	.size		__nv_reservedSMEM_offset_0_alias, 0, 64
	.other		__nv_reservedSMEM_offset_0_alias,@"STO_CUDA_RESERVED_SHARED STV_DEFAULT"
__nv_reservedSMEM_offset_0_alias:
	.zero		0
	.zero		64


//--------------------- .nv.constant0._Z13decompressRowPiS_S_S_ii --------------------------
	.section	.nv.constant0._Z13decompressRowPiS_S_S_ii,"a",@progbits
	.sectionflags	@""
	.align	4
.nv.constant0._Z13decompressRowPiS_S_S_ii:
	.zero		936


//--------------------- .nv.constant0._Z13compressedRowPiS_S_S_S_i --------------------------
	.section	.nv.constant0._Z13compressedRowPiS_S_S_S_i,"a",@progbits
	.sectionflags	@""
	.align	4
.nv.constant0._Z13compressedRowPiS_S_S_S_i:
	.zero		940


//--------------------- SYMBOLS --------------------------

	.type		.nv.reservedSmem.offset0,@object
	.size		.nv.reservedSmem.offset0,0x4
